//
// Generated by NVIDIA NVVM Compiler
//
// Compiler Build ID: CL-36424714
// Cuda compilation tools, release 13.0, V13.0.88
// Based on NVVM 20.0.0
//

.version 9.0
.target sm_100
.address_size 64

	// .globl	_Z20mish_oneThreadPerEltPfS_i

.visible .entry _Z20mish_oneThreadPerEltPfS_i(
	.param .u64 .ptr .align 1 _Z20mish_oneThreadPerEltPfS_i_param_0,
	.param .u64 .ptr .align 1 _Z20mish_oneThreadPerEltPfS_i_param_1,
	.param .u32 _Z20mish_oneThreadPerEltPfS_i_param_2
)
{
	.reg .pred 	%p<7>;
	.reg .b32 	%r<14>;
	.reg .b32 	%f<54>;
	.reg .b64 	%rd<9>;

	ld.param.u64 	%rd1, [_Z20mish_oneThreadPerEltPfS_i_param_0];
	ld.param.u64 	%rd2, [_Z20mish_oneThreadPerEltPfS_i_param_1];
	ld.param.u32 	%r3, [_Z20mish_oneThreadPerEltPfS_i_param_2];
	mov.u32 	%r4, %ntid.x;
	mov.u32 	%r5, %ctaid.x;
	mov.u32 	%r6, %tid.x;
	mad.lo.s32 	%r1, %r4, %r5, %r6;
	setp.ge.s32 	%p1, %r1, %r3;
	@%p1 bra 	$L__BB0_4;
	cvta.to.global.u64 	%rd3, %rd1;
	mul.wide.s32 	%rd4, %r1, 4;
	add.s64 	%rd5, %rd3, %rd4;
	ld.global.f32 	%f1, [%rd5];
	fma.rn.f32 	%f6, %f1, 0f3BBB989D, 0f3F000000;
	cvt.sat.f32.f32 	%f7, %f6;
	mov.f32 	%f8, 0f4B400001;
	mov.f32 	%f9, 0f437C0000;
	fma.rm.f32 	%f10, %f7, %f9, %f8;
	add.f32 	%f11, %f10, 0fCB40007F;
	neg.f32 	%f12, %f11;
	fma.rn.f32 	%f13, %f1, 0f3FB8AA3B, %f12;
	fma.rn.f32 	%f14, %f1, 0f32A57060, %f13;
	mov.b32 	%r7, %f10;
	shl.b32 	%r8, %r7, 23;
	mov.b32 	%f15, %r8;
	ex2.approx.ftz.f32 	%f16, %f14;
	mul.f32 	%f2, %f16, %f15;
	mov.f32 	%f17, 0f3F800000;
	add.rz.f32 	%f18, %f2, %f17;
	mov.b32 	%r9, %f18;
	add.s32 	%r10, %r9, -1061158912;
	and.b32  	%r11, %r10, -8388608;
	mov.b32 	%r2, %f2;
	sub.s32 	%r12, %r2, %r11;
	mov.b32 	%f19, %r12;
	sub.s32 	%r13, 1082130432, %r11;
	mov.b32 	%f20, %r13;
	fma.rn.f32 	%f21, %f20, 0f3E800000, 0fBF800000;
	add.f32 	%f22, %f21, %f19;
	cvt.rn.f32.s32 	%f23, %r11;
	mul.f32 	%f24, %f23, 0f34000000;
	fma.rn.f32 	%f25, %f22, 0fBD39BF78, 0f3DD80012;
	fma.rn.f32 	%f26, %f25, %f22, 0fBE0778E0;
	fma.rn.f32 	%f27, %f26, %f22, 0f3E146475;
	fma.rn.f32 	%f28, %f27, %f22, 0fBE2A68DD;
	fma.rn.f32 	%f29, %f28, %f22, 0f3E4CAF9E;
	fma.rn.f32 	%f30, %f29, %f22, 0fBE800042;
	fma.rn.f32 	%f31, %f30, %f22, 0f3EAAAAE6;
	fma.rn.f32 	%f32, %f31, %f22, 0fBF000000;
	mul.f32 	%f33, %f22, %f32;
	fma.rn.f32 	%f34, %f33, %f22, %f22;
	fma.rn.f32 	%f53, %f24, 0f3F317218, %f34;
	setp.lt.u32 	%p2, %r2, 2139095040;
	@%p2 bra 	$L__BB0_3;
	setp.gt.s32 	%p3, %r2, -1082130432;
	fma.rn.f32 	%f35, %f2, 0f7F800000, 0f7F800000;
	selp.f32 	%f36, %f35, %f53, %p3;
	setp.eq.f32 	%p4, %f2, 0f00000000;
	selp.f32 	%f53, 0f80000000, %f36, %p4;
$L__BB0_3:
	abs.f32 	%f37, %f53;
	mul.f32 	%f38, %f37, 0f4038AA3B;
	ex2.approx.ftz.f32 	%f39, %f38;
	add.f32 	%f40, %f39, 0f3F800000;
	rcp.approx.ftz.f32 	%f41, %f40;
	fma.rn.f32 	%f42, %f41, 0fC0000000, 0f3F800000;
	setp.ge.f32 	%p5, %f37, 0f41102CB4;
	selp.f32 	%f43, 0f3F800000, %f42, %p5;
	copysign.f32 	%f44, %f53, %f43;
	mul.f32 	%f45, %f53, %f53;
	fma.rn.f32 	%f46, %f45, 0f3C80F082, 0fBD563CAE;
	fma.rn.f32 	%f47, %f46, %f45, 0f3E085941;
	fma.rn.f32 	%f48, %f47, %f45, 0fBEAAA9ED;
	fma.rn.f32 	%f49, %f48, %f45, 0f00000000;
	fma.rn.f32 	%f50, %f49, %f53, %f53;
	setp.ge.f32 	%p6, %f37, 0f3F19999A;
	selp.f32 	%f51, %f44, %f50, %p6;
	mul.f32 	%f52, %f1, %f51;
	cvta.to.global.u64 	%rd6, %rd2;
	add.s64 	%rd8, %rd6, %rd4;
	st.global.f32 	[%rd8], %f52;
$L__BB0_4:
	ret;

}
	// .globl	_Z15mish_gridStridePfS_i
.visible .entry _Z15mish_gridStridePfS_i(
	.param .u64 .ptr .align 1 _Z15mish_gridStridePfS_i_param_0,
	.param .u64 .ptr .align 1 _Z15mish_gridStridePfS_i_param_1,
	.param .u32 _Z15mish_gridStridePfS_i_param_2
)
{
	.reg .pred 	%p<8>;
	.reg .b32 	%r<19>;
	.reg .b32 	%f<54>;
	.reg .b64 	%rd<9>;

	ld.param.u64 	%rd3, [_Z15mish_gridStridePfS_i_param_0];
	ld.param.u64 	%rd4, [_Z15mish_gridStridePfS_i_param_1];
	ld.param.u32 	%r7, [_Z15mish_gridStridePfS_i_param_2];
	mov.u32 	%r1, %ntid.x;
	mov.u32 	%r8, %ctaid.x;
	mov.u32 	%r9, %tid.x;
	mad.lo.s32 	%r18, %r1, %r8, %r9;
	setp.ge.s32 	%p1, %r18, %r7;
	@%p1 bra 	$L__BB1_5;
	mov.u32 	%r10, %nctaid.x;
	mul.lo.s32 	%r3, %r10, %r1;
	cvta.to.global.u64 	%rd1, %rd3;
	cvta.to.global.u64 	%rd2, %rd4;
$L__BB1_2:
	mul.wide.s32 	%rd5, %r18, 4;
	add.s64 	%rd6, %rd1, %rd5;
	ld.global.f32 	%f1, [%rd6];
	fma.rn.f32 	%f6, %f1, 0f3BBB989D, 0f3F000000;
	cvt.sat.f32.f32 	%f7, %f6;
	mov.f32 	%f8, 0f4B400001;
	mov.f32 	%f9, 0f437C0000;
	fma.rm.f32 	%f10, %f7, %f9, %f8;
	add.f32 	%f11, %f10, 0fCB40007F;
	neg.f32 	%f12, %f11;
	fma.rn.f32 	%f13, %f1, 0f3FB8AA3B, %f12;
	fma.rn.f32 	%f14, %f1, 0f32A57060, %f13;
	mov.b32 	%r11, %f10;
	shl.b32 	%r12, %r11, 23;
	mov.b32 	%f15, %r12;
	ex2.approx.ftz.f32 	%f16, %f14;
	mul.f32 	%f2, %f16, %f15;
	mov.f32 	%f17, 0f3F800000;
	add.rz.f32 	%f18, %f2, %f17;
	mov.b32 	%r13, %f18;
	add.s32 	%r14, %r13, -1061158912;
	and.b32  	%r15, %r14, -8388608;
	mov.b32 	%r5, %f2;
	sub.s32 	%r16, %r5, %r15;
	mov.b32 	%f19, %r16;
	sub.s32 	%r17, 1082130432, %r15;
	mov.b32 	%f20, %r17;
	fma.rn.f32 	%f21, %f20, 0f3E800000, 0fBF800000;
	add.f32 	%f22, %f21, %f19;
	cvt.rn.f32.s32 	%f23, %r15;
	mul.f32 	%f24, %f23, 0f34000000;
	fma.rn.f32 	%f25, %f22, 0fBD39BF78, 0f3DD80012;
	fma.rn.f32 	%f26, %f25, %f22, 0fBE0778E0;
	fma.rn.f32 	%f27, %f26, %f22, 0f3E146475;
	fma.rn.f32 	%f28, %f27, %f22, 0fBE2A68DD;
	fma.rn.f32 	%f29, %f28, %f22, 0f3E4CAF9E;
	fma.rn.f32 	%f30, %f29, %f22, 0fBE800042;
	fma.rn.f32 	%f31, %f30, %f22, 0f3EAAAAE6;
	fma.rn.f32 	%f32, %f31, %f22, 0fBF000000;
	mul.f32 	%f33, %f22, %f32;
	fma.rn.f32 	%f34, %f33, %f22, %f22;
	fma.rn.f32 	%f53, %f24, 0f3F317218, %f34;
	setp.lt.u32 	%p2, %r5, 2139095040;
	@%p2 bra 	$L__BB1_4;
	setp.gt.s32 	%p3, %r5, -1082130432;
	fma.rn.f32 	%f35, %f2, 0f7F800000, 0f7F800000;
	selp.f32 	%f36, %f35, %f53, %p3;
	setp.eq.f32 	%p4, %f2, 0f00000000;
	selp.f32 	%f53, 0f80000000, %f36, %p4;
$L__BB1_4:
	abs.f32 	%f37, %f53;
	mul.f32 	%f38, %f37, 0f4038AA3B;
	ex2.approx.ftz.f32 	%f39, %f38;
	add.f32 	%f40, %f39, 0f3F800000;
	rcp.approx.ftz.f32 	%f41, %f40;
	fma.rn.f32 	%f42, %f41, 0fC0000000, 0f3F800000;
	setp.ge.f32 	%p5, %f37, 0f41102CB4;
	selp.f32 	%f43, 0f3F800000, %f42, %p5;
	copysign.f32 	%f44, %f53, %f43;
	mul.f32 	%f45, %f53, %f53;
	fma.rn.f32 	%f46, %f45, 0f3C80F082, 0fBD563CAE;
	fma.rn.f32 	%f47, %f46, %f45, 0f3E085941;
	fma.rn.f32 	%f48, %f47, %f45, 0fBEAAA9ED;
	fma.rn.f32 	%f49, %f48, %f45, 0f00000000;
	fma.rn.f32 	%f50, %f49, %f53, %f53;
	setp.ge.f32 	%p6, %f37, 0f3F19999A;
	selp.f32 	%f51, %f44, %f50, %p6;
	mul.f32 	%f52, %f1, %f51;
	add.s64 	%rd8, %rd2, %rd5;
	st.global.f32 	[%rd8], %f52;
	add.s32 	%r18, %r18, %r3;
	setp.lt.s32 	%p7, %r18, %r7;
	@%p7 bra 	$L__BB1_2;
$L__BB1_5:
	ret;

}
	// .globl	_Z31mish_oneThreadPerElt_vectorizedPfS_i
.visible .entry _Z31mish_oneThreadPerElt_vectorizedPfS_i(
	.param .u64 .ptr .align 1 _Z31mish_oneThreadPerElt_vectorizedPfS_i_param_0,
	.param .u64 .ptr .align 1 _Z31mish_oneThreadPerElt_vectorizedPfS_i_param_1,
	.param .u32 _Z31mish_oneThreadPerElt_vectorizedPfS_i_param_2
)
{
	.reg .pred 	%p<22>;
	.reg .b32 	%r<42>;
	.reg .b32 	%f<207>;
	.reg .b64 	%rd<9>;

	ld.param.u64 	%rd1, [_Z31mish_oneThreadPerElt_vectorizedPfS_i_param_0];
	ld.param.u64 	%rd2, [_Z31mish_oneThreadPerElt_vectorizedPfS_i_param_1];
	ld.param.u32 	%r6, [_Z31mish_oneThreadPerElt_vectorizedPfS_i_param_2];
	mov.u32 	%r7, %ntid.x;
	mov.u32 	%r8, %ctaid.x;
	mov.u32 	%r9, %tid.x;
	mad.lo.s32 	%r1, %r7, %r8, %r9;
	shr.s32 	%r10, %r6, 31;
	shr.u32 	%r11, %r10, 30;
	add.s32 	%r12, %r6, %r11;
	shr.s32 	%r13, %r12, 2;
	setp.ge.s32 	%p1, %r1, %r13;
	@%p1 bra 	$L__BB2_10;
	cvta.to.global.u64 	%rd3, %rd1;
	mul.wide.s32 	%rd4, %r1, 16;
	add.s64 	%rd5, %rd3, %rd4;
	ld.global.v4.f32 	{%f1, %f2, %f3, %f4}, [%rd5];
	fma.rn.f32 	%f21, %f1, 0f3BBB989D, 0f3F000000;
	cvt.sat.f32.f32 	%f22, %f21;
	mov.f32 	%f23, 0f4B400001;
	mov.f32 	%f24, 0f437C0000;
	fma.rm.f32 	%f25, %f22, %f24, %f23;
	add.f32 	%f26, %f25, 0fCB40007F;
	neg.f32 	%f27, %f26;
	fma.rn.f32 	%f28, %f1, 0f3FB8AA3B, %f27;
	fma.rn.f32 	%f29, %f1, 0f32A57060, %f28;
	mov.b32 	%r14, %f25;
	shl.b32 	%r15, %r14, 23;
	mov.b32 	%f30, %r15;
	ex2.approx.ftz.f32 	%f31, %f29;
	mul.f32 	%f5, %f31, %f30;
	fma.rn.f32 	%f32, %f2, 0f3BBB989D, 0f3F000000;
	cvt.sat.f32.f32 	%f33, %f32;
	fma.rm.f32 	%f34, %f33, %f24, %f23;
	add.f32 	%f35, %f34, 0fCB40007F;
	neg.f32 	%f36, %f35;
	fma.rn.f32 	%f37, %f2, 0f3FB8AA3B, %f36;
	fma.rn.f32 	%f38, %f2, 0f32A57060, %f37;
	mov.b32 	%r16, %f34;
	shl.b32 	%r17, %r16, 23;
	mov.b32 	%f39, %r17;
	ex2.approx.ftz.f32 	%f40, %f38;
	mul.f32 	%f6, %f40, %f39;
	fma.rn.f32 	%f41, %f3, 0f3BBB989D, 0f3F000000;
	cvt.sat.f32.f32 	%f42, %f41;
	fma.rm.f32 	%f43, %f42, %f24, %f23;
	add.f32 	%f44, %f43, 0fCB40007F;
	neg.f32 	%f45, %f44;
	fma.rn.f32 	%f46, %f3, 0f3FB8AA3B, %f45;
	fma.rn.f32 	%f47, %f3, 0f32A57060, %f46;
	mov.b32 	%r18, %f43;
	shl.b32 	%r19, %r18, 23;
	mov.b32 	%f48, %r19;
	ex2.approx.ftz.f32 	%f49, %f47;
	mul.f32 	%f7, %f49, %f48;
	fma.rn.f32 	%f50, %f4, 0f3BBB989D, 0f3F000000;
	cvt.sat.f32.f32 	%f51, %f50;
	fma.rm.f32 	%f52, %f51, %f24, %f23;
	add.f32 	%f53, %f52, 0fCB40007F;
	neg.f32 	%f54, %f53;
	fma.rn.f32 	%f55, %f4, 0f3FB8AA3B, %f54;
	fma.rn.f32 	%f56, %f4, 0f32A57060, %f55;
	mov.b32 	%r20, %f52;
	shl.b32 	%r21, %r20, 23;
	mov.b32 	%f57, %r21;
	ex2.approx.ftz.f32 	%f58, %f56;
	mul.f32 	%f8, %f58, %f57;
	mov.f32 	%f59, 0f3F800000;
	add.rz.f32 	%f60, %f5, %f59;
	mov.b32 	%r22, %f60;
	add.s32 	%r23, %r22, -1061158912;
	and.b32  	%r24, %r23, -8388608;
	mov.b32 	%r2, %f5;
	sub.s32 	%r25, %r2, %r24;
	mov.b32 	%f61, %r25;
	sub.s32 	%r26, 1082130432, %r24;
	mov.b32 	%f62, %r26;
	fma.rn.f32 	%f63, %f62, 0f3E800000, 0fBF800000;
	add.f32 	%f64, %f63, %f61;
	cvt.rn.f32.s32 	%f65, %r24;
	mul.f32 	%f66, %f65, 0f34000000;
	fma.rn.f32 	%f67, %f64, 0fBD39BF78, 0f3DD80012;
	fma.rn.f32 	%f68, %f67, %f64, 0fBE0778E0;
	fma.rn.f32 	%f69, %f68, %f64, 0f3E146475;
	fma.rn.f32 	%f70, %f69, %f64, 0fBE2A68DD;
	fma.rn.f32 	%f71, %f70, %f64, 0f3E4CAF9E;
	fma.rn.f32 	%f72, %f71, %f64, 0fBE800042;
	fma.rn.f32 	%f73, %f72, %f64, 0f3EAAAAE6;
	fma.rn.f32 	%f74, %f73, %f64, 0fBF000000;
	mul.f32 	%f75, %f64, %f74;
	fma.rn.f32 	%f76, %f75, %f64, %f64;
	fma.rn.f32 	%f203, %f66, 0f3F317218, %f76;
	setp.lt.u32 	%p2, %r2, 2139095040;
	@%p2 bra 	$L__BB2_3;
	setp.gt.s32 	%p3, %r2, -1082130432;
	fma.rn.f32 	%f77, %f5, 0f7F800000, 0f7F800000;
	selp.f32 	%f78, %f77, %f203, %p3;
	setp.eq.f32 	%p4, %f5, 0f00000000;
	selp.f32 	%f203, 0f80000000, %f78, %p4;
$L__BB2_3:
	mov.f32 	%f79, 0f3F800000;
	add.rz.f32 	%f80, %f6, %f79;
	mov.b32 	%r27, %f80;
	add.s32 	%r28, %r27, -1061158912;
	and.b32  	%r29, %r28, -8388608;
	mov.b32 	%r3, %f6;
	sub.s32 	%r30, %r3, %r29;
	mov.b32 	%f81, %r30;
	sub.s32 	%r31, 1082130432, %r29;
	mov.b32 	%f82, %r31;
	fma.rn.f32 	%f83, %f82, 0f3E800000, 0fBF800000;
	add.f32 	%f84, %f83, %f81;
	cvt.rn.f32.s32 	%f85, %r29;
	mul.f32 	%f86, %f85, 0f34000000;
	fma.rn.f32 	%f87, %f84, 0fBD39BF78, 0f3DD80012;
	fma.rn.f32 	%f88, %f87, %f84, 0fBE0778E0;
	fma.rn.f32 	%f89, %f88, %f84, 0f3E146475;
	fma.rn.f32 	%f90, %f89, %f84, 0fBE2A68DD;
	fma.rn.f32 	%f91, %f90, %f84, 0f3E4CAF9E;
	fma.rn.f32 	%f92, %f91, %f84, 0fBE800042;
	fma.rn.f32 	%f93, %f92, %f84, 0f3EAAAAE6;
	fma.rn.f32 	%f94, %f93, %f84, 0fBF000000;
	mul.f32 	%f95, %f84, %f94;
	fma.rn.f32 	%f96, %f95, %f84, %f84;
	fma.rn.f32 	%f204, %f86, 0f3F317218, %f96;
	setp.lt.u32 	%p5, %r3, 2139095040;
	@%p5 bra 	$L__BB2_5;
	setp.gt.s32 	%p6, %r3, -1082130432;
	fma.rn.f32 	%f97, %f6, 0f7F800000, 0f7F800000;
	selp.f32 	%f98, %f97, %f204, %p6;
	setp.eq.f32 	%p7, %f6, 0f00000000;
	selp.f32 	%f204, 0f80000000, %f98, %p7;
$L__BB2_5:
	mov.f32 	%f99, 0f3F800000;
	add.rz.f32 	%f100, %f7, %f99;
	mov.b32 	%r32, %f100;
	add.s32 	%r33, %r32, -1061158912;
	and.b32  	%r34, %r33, -8388608;
	mov.b32 	%r4, %f7;
	sub.s32 	%r35, %r4, %r34;
	mov.b32 	%f101, %r35;
	sub.s32 	%r36, 1082130432, %r34;
	mov.b32 	%f102, %r36;
	fma.rn.f32 	%f103, %f102, 0f3E800000, 0fBF800000;
	add.f32 	%f104, %f103, %f101;
	cvt.rn.f32.s32 	%f105, %r34;
	mul.f32 	%f106, %f105, 0f34000000;
	fma.rn.f32 	%f107, %f104, 0fBD39BF78, 0f3DD80012;
	fma.rn.f32 	%f108, %f107, %f104, 0fBE0778E0;
	fma.rn.f32 	%f109, %f108, %f104, 0f3E146475;
	fma.rn.f32 	%f110, %f109, %f104, 0fBE2A68DD;
	fma.rn.f32 	%f111, %f110, %f104, 0f3E4CAF9E;
	fma.rn.f32 	%f112, %f111, %f104, 0fBE800042;
	fma.rn.f32 	%f113, %f112, %f104, 0f3EAAAAE6;
	fma.rn.f32 	%f114, %f113, %f104, 0fBF000000;
	mul.f32 	%f115, %f104, %f114;
	fma.rn.f32 	%f116, %f115, %f104, %f104;
	fma.rn.f32 	%f205, %f106, 0f3F317218, %f116;
	setp.lt.u32 	%p8, %r4, 2139095040;
	@%p8 bra 	$L__BB2_7;
	setp.gt.s32 	%p9, %r4, -1082130432;
	fma.rn.f32 	%f117, %f7, 0f7F800000, 0f7F800000;
	selp.f32 	%f118, %f117, %f205, %p9;
	setp.eq.f32 	%p10, %f7, 0f00000000;
	selp.f32 	%f205, 0f80000000, %f118, %p10;
$L__BB2_7:
	mov.f32 	%f119, 0f3F800000;
	add.rz.f32 	%f120, %f8, %f119;
	mov.b32 	%r37, %f120;
	add.s32 	%r38, %r37, -1061158912;
	and.b32  	%r39, %r38, -8388608;
	mov.b32 	%r5, %f8;
	sub.s32 	%r40, %r5, %r39;
	mov.b32 	%f121, %r40;
	sub.s32 	%r41, 1082130432, %r39;
	mov.b32 	%f122, %r41;
	fma.rn.f32 	%f123, %f122, 0f3E800000, 0fBF800000;
	add.f32 	%f124, %f123, %f121;
	cvt.rn.f32.s32 	%f125, %r39;
	mul.f32 	%f126, %f125, 0f34000000;
	fma.rn.f32 	%f127, %f124, 0fBD39BF78, 0f3DD80012;
	fma.rn.f32 	%f128, %f127, %f124, 0fBE0778E0;
	fma.rn.f32 	%f129, %f128, %f124, 0f3E146475;
	fma.rn.f32 	%f130, %f129, %f124, 0fBE2A68DD;
	fma.rn.f32 	%f131, %f130, %f124, 0f3E4CAF9E;
	fma.rn.f32 	%f132, %f131, %f124, 0fBE800042;
	fma.rn.f32 	%f133, %f132, %f124, 0f3EAAAAE6;
	fma.rn.f32 	%f134, %f133, %f124, 0fBF000000;
	mul.f32 	%f135, %f124, %f134;
	fma.rn.f32 	%f136, %f135, %f124, %f124;
	fma.rn.f32 	%f206, %f126, 0f3F317218, %f136;
	setp.lt.u32 	%p11, %r5, 2139095040;
	@%p11 bra 	$L__BB2_9;
	setp.gt.s32 	%p12, %r5, -1082130432;
	fma.rn.f32 	%f137, %f8, 0f7F800000, 0f7F800000;
	selp.f32 	%f138, %f137, %f206, %p12;
	setp.eq.f32 	%p13, %f8, 0f00000000;
	selp.f32 	%f206, 0f80000000, %f138, %p13;
$L__BB2_9:
	abs.f32 	%f139, %f203;
	mul.f32 	%f140, %f139, 0f4038AA3B;
	ex2.approx.ftz.f32 	%f141, %f140;
	add.f32 	%f142, %f141, 0f3F800000;
	rcp.approx.ftz.f32 	%f143, %f142;
	fma.rn.f32 	%f144, %f143, 0fC0000000, 0f3F800000;
	setp.ge.f32 	%p14, %f139, 0f41102CB4;
	selp.f32 	%f145, 0f3F800000, %f144, %p14;
	copysign.f32 	%f146, %f203, %f145;
	mul.f32 	%f147, %f203, %f203;
	fma.rn.f32 	%f148, %f147, 0f3C80F082, 0fBD563CAE;
	fma.rn.f32 	%f149, %f148, %f147, 0f3E085941;
	fma.rn.f32 	%f150, %f149, %f147, 0fBEAAA9ED;
	fma.rn.f32 	%f151, %f150, %f147, 0f00000000;
	fma.rn.f32 	%f152, %f151, %f203, %f203;
	setp.ge.f32 	%p15, %f139, 0f3F19999A;
	selp.f32 	%f153, %f146, %f152, %p15;
	abs.f32 	%f154, %f204;
	mul.f32 	%f155, %f154, 0f4038AA3B;
	ex2.approx.ftz.f32 	%f156, %f155;
	add.f32 	%f157, %f156, 0f3F800000;
	rcp.approx.ftz.f32 	%f158, %f157;
	fma.rn.f32 	%f159, %f158, 0fC0000000, 0f3F800000;
	setp.ge.f32 	%p16, %f154, 0f41102CB4;
	selp.f32 	%f160, 0f3F800000, %f159, %p16;
	copysign.f32 	%f161, %f204, %f160;
	mul.f32 	%f162, %f204, %f204;
	fma.rn.f32 	%f163, %f162, 0f3C80F082, 0fBD563CAE;
	fma.rn.f32 	%f164, %f163, %f162, 0f3E085941;
	fma.rn.f32 	%f165, %f164, %f162, 0fBEAAA9ED;
	fma.rn.f32 	%f166, %f165, %f162, 0f00000000;
	fma.rn.f32 	%f167, %f166, %f204, %f204;
	setp.ge.f32 	%p17, %f154, 0f3F19999A;
	selp.f32 	%f168, %f161, %f167, %p17;
	abs.f32 	%f169, %f205;
	mul.f32 	%f170, %f169, 0f4038AA3B;
	ex2.approx.ftz.f32 	%f171, %f170;
	add.f32 	%f172, %f171, 0f3F800000;
	rcp.approx.ftz.f32 	%f173, %f172;
	fma.rn.f32 	%f174, %f173, 0fC0000000, 0f3F800000;
	setp.ge.f32 	%p18, %f169, 0f41102CB4;
	selp.f32 	%f175, 0f3F800000, %f174, %p18;
	copysign.f32 	%f176, %f205, %f175;
	mul.f32 	%f177, %f205, %f205;
	fma.rn.f32 	%f178, %f177, 0f3C80F082, 0fBD563CAE;
	fma.rn.f32 	%f179, %f178, %f177, 0f3E085941;
	fma.rn.f32 	%f180, %f179, %f177, 0fBEAAA9ED;
	fma.rn.f32 	%f181, %f180, %f177, 0f00000000;
	fma.rn.f32 	%f182, %f181, %f205, %f205;
	setp.ge.f32 	%p19, %f169, 0f3F19999A;
	selp.f32 	%f183, %f176, %f182, %p19;
	abs.f32 	%f184, %f206;
	mul.f32 	%f185, %f184, 0f4038AA3B;
	ex2.approx.ftz.f32 	%f186, %f185;
	add.f32 	%f187, %f186, 0f3F800000;
	rcp.approx.ftz.f32 	%f188, %f187;
	fma.rn.f32 	%f189, %f188, 0fC0000000, 0f3F800000;
	setp.ge.f32 	%p20, %f184, 0f41102CB4;
	selp.f32 	%f190, 0f3F800000, %f189, %p20;
	copysign.f32 	%f191, %f206, %f190;
	mul.f32 	%f192, %f206, %f206;
	fma.rn.f32 	%f193, %f192, 0f3C80F082, 0fBD563CAE;
	fma.rn.f32 	%f194, %f193, %f192, 0f3E085941;
	fma.rn.f32 	%f195, %f194, %f192, 0fBEAAA9ED;
	fma.rn.f32 	%f196, %f195, %f192, 0f00000000;
	fma.rn.f32 	%f197, %f196, %f206, %f206;
	setp.ge.f32 	%p21, %f184, 0f3F19999A;
	selp.f32 	%f198, %f191, %f197, %p21;
	mul.f32 	%f199, %f1, %f153;
	mul.f32 	%f200, %f2, %f168;
	mul.f32 	%f201, %f3, %f183;
	mul.f32 	%f202, %f4, %f198;
	cvta.to.global.u64 	%rd6, %rd2;
	add.s64 	%rd8, %rd6, %rd4;
	st.global.v4.f32 	[%rd8], {%f199, %f200, %f201, %f202};
$L__BB2_10:
	ret;

}
	// .globl	_Z26mish_gridStride_vectorizedPfS_i
.visible .entry _Z26mish_gridStride_vectorizedPfS_i(
	.param .u64 .ptr .align 1 _Z26mish_gridStride_vectorizedPfS_i_param_0,
	.param .u64 .ptr .align 1 _Z26mish_gridStride_vectorizedPfS_i_param_1,
	.param .u32 _Z26mish_gridStride_vectorizedPfS_i_param_2
)
{
	.reg .pred 	%p<23>;
	.reg .b32 	%r<47>;
	.reg .b32 	%f<207>;
	.reg .b64 	%rd<9>;

	ld.param.u64 	%rd3, [_Z26mish_gridStride_vectorizedPfS_i_param_0];
	ld.param.u64 	%rd4, [_Z26mish_gridStride_vectorizedPfS_i_param_1];
	ld.param.u32 	%r11, [_Z26mish_gridStride_vectorizedPfS_i_param_2];
	mov.u32 	%r1, %ntid.x;
	mov.u32 	%r12, %ctaid.x;
	mov.u32 	%r13, %tid.x;
	mad.lo.s32 	%r46, %r1, %r12, %r13;
	shr.s32 	%r14, %r11, 31;
	shr.u32 	%r15, %r14, 30;
	add.s32 	%r16, %r11, %r15;
	shr.s32 	%r3, %r16, 2;
	setp.ge.s32 	%p1, %r46, %r3;
	@%p1 bra 	$L__BB3_11;
	mov.u32 	%r17, %nctaid.x;
	mul.lo.s32 	%r4, %r17, %r1;
	cvta.to.global.u64 	%rd1, %rd3;
	cvta.to.global.u64 	%rd2, %rd4;
$L__BB3_2:
	mul.wide.s32 	%rd5, %r46, 16;
	add.s64 	%rd6, %rd1, %rd5;
	ld.global.v4.f32 	{%f1, %f2, %f3, %f4}, [%rd6];
	fma.rn.f32 	%f21, %f1, 0f3BBB989D, 0f3F000000;
	cvt.sat.f32.f32 	%f22, %f21;
	mov.f32 	%f23, 0f4B400001;
	mov.f32 	%f24, 0f437C0000;
	fma.rm.f32 	%f25, %f22, %f24, %f23;
	add.f32 	%f26, %f25, 0fCB40007F;
	neg.f32 	%f27, %f26;
	fma.rn.f32 	%f28, %f1, 0f3FB8AA3B, %f27;
	fma.rn.f32 	%f29, %f1, 0f32A57060, %f28;
	mov.b32 	%r18, %f25;
	shl.b32 	%r19, %r18, 23;
	mov.b32 	%f30, %r19;
	ex2.approx.ftz.f32 	%f31, %f29;
	mul.f32 	%f5, %f31, %f30;
	fma.rn.f32 	%f32, %f2, 0f3BBB989D, 0f3F000000;
	cvt.sat.f32.f32 	%f33, %f32;
	fma.rm.f32 	%f34, %f33, %f24, %f23;
	add.f32 	%f35, %f34, 0fCB40007F;
	neg.f32 	%f36, %f35;
	fma.rn.f32 	%f37, %f2, 0f3FB8AA3B, %f36;
	fma.rn.f32 	%f38, %f2, 0f32A57060, %f37;
	mov.b32 	%r20, %f34;
	shl.b32 	%r21, %r20, 23;
	mov.b32 	%f39, %r21;
	ex2.approx.ftz.f32 	%f40, %f38;
	mul.f32 	%f6, %f40, %f39;
	fma.rn.f32 	%f41, %f3, 0f3BBB989D, 0f3F000000;
	cvt.sat.f32.f32 	%f42, %f41;
	fma.rm.f32 	%f43, %f42, %f24, %f23;
	add.f32 	%f44, %f43, 0fCB40007F;
	neg.f32 	%f45, %f44;
	fma.rn.f32 	%f46, %f3, 0f3FB8AA3B, %f45;
	fma.rn.f32 	%f47, %f3, 0f32A57060, %f46;
	mov.b32 	%r22, %f43;
	shl.b32 	%r23, %r22, 23;
	mov.b32 	%f48, %r23;
	ex2.approx.ftz.f32 	%f49, %f47;
	mul.f32 	%f7, %f49, %f48;
	fma.rn.f32 	%f50, %f4, 0f3BBB989D, 0f3F000000;
	cvt.sat.f32.f32 	%f51, %f50;
	fma.rm.f32 	%f52, %f51, %f24, %f23;
	add.f32 	%f53, %f52, 0fCB40007F;
	neg.f32 	%f54, %f53;
	fma.rn.f32 	%f55, %f4, 0f3FB8AA3B, %f54;
	fma.rn.f32 	%f56, %f4, 0f32A57060, %f55;
	mov.b32 	%r24, %f52;
	shl.b32 	%r25, %r24, 23;
	mov.b32 	%f57, %r25;
	ex2.approx.ftz.f32 	%f58, %f56;
	mul.f32 	%f8, %f58, %f57;
	mov.f32 	%f59, 0f3F800000;
	add.rz.f32 	%f60, %f5, %f59;
	mov.b32 	%r26, %f60;
	add.s32 	%r27, %r26, -1061158912;
	and.b32  	%r28, %r27, -8388608;
	mov.b32 	%r6, %f5;
	sub.s32 	%r29, %r6, %r28;
	mov.b32 	%f61, %r29;
	sub.s32 	%r30, 1082130432, %r28;
	mov.b32 	%f62, %r30;
	fma.rn.f32 	%f63, %f62, 0f3E800000, 0fBF800000;
	add.f32 	%f64, %f63, %f61;
	cvt.rn.f32.s32 	%f65, %r28;
	mul.f32 	%f66, %f65, 0f34000000;
	fma.rn.f32 	%f67, %f64, 0fBD39BF78, 0f3DD80012;
	fma.rn.f32 	%f68, %f67, %f64, 0fBE0778E0;
	fma.rn.f32 	%f69, %f68, %f64, 0f3E146475;
	fma.rn.f32 	%f70, %f69, %f64, 0fBE2A68DD;
	fma.rn.f32 	%f71, %f70, %f64, 0f3E4CAF9E;
	fma.rn.f32 	%f72, %f71, %f64, 0fBE800042;
	fma.rn.f32 	%f73, %f72, %f64, 0f3EAAAAE6;
	fma.rn.f32 	%f74, %f73, %f64, 0fBF000000;
	mul.f32 	%f75, %f64, %f74;
	fma.rn.f32 	%f76, %f75, %f64, %f64;
	fma.rn.f32 	%f203, %f66, 0f3F317218, %f76;
	setp.lt.u32 	%p2, %r6, 2139095040;
	@%p2 bra 	$L__BB3_4;
	setp.gt.s32 	%p3, %r6, -1082130432;
	fma.rn.f32 	%f77, %f5, 0f7F800000, 0f7F800000;
	selp.f32 	%f78, %f77, %f203, %p3;
	setp.eq.f32 	%p4, %f5, 0f00000000;
	selp.f32 	%f203, 0f80000000, %f78, %p4;
$L__BB3_4:
	mov.f32 	%f79, 0f3F800000;
	add.rz.f32 	%f80, %f6, %f79;
	mov.b32 	%r31, %f80;
	add.s32 	%r32, %r31, -1061158912;
	and.b32  	%r33, %r32, -8388608;
	mov.b32 	%r7, %f6;
	sub.s32 	%r34, %r7, %r33;
	mov.b32 	%f81, %r34;
	sub.s32 	%r35, 1082130432, %r33;
	mov.b32 	%f82, %r35;
	fma.rn.f32 	%f83, %f82, 0f3E800000, 0fBF800000;
	add.f32 	%f84, %f83, %f81;
	cvt.rn.f32.s32 	%f85, %r33;
	mul.f32 	%f86, %f85, 0f34000000;
	fma.rn.f32 	%f87, %f84, 0fBD39BF78, 0f3DD80012;
	fma.rn.f32 	%f88, %f87, %f84, 0fBE0778E0;
	fma.rn.f32 	%f89, %f88, %f84, 0f3E146475;
	fma.rn.f32 	%f90, %f89, %f84, 0fBE2A68DD;
	fma.rn.f32 	%f91, %f90, %f84, 0f3E4CAF9E;
	fma.rn.f32 	%f92, %f91, %f84, 0fBE800042;
	fma.rn.f32 	%f93, %f92, %f84, 0f3EAAAAE6;
	fma.rn.f32 	%f94, %f93, %f84, 0fBF000000;
	mul.f32 	%f95, %f84, %f94;
	fma.rn.f32 	%f96, %f95, %f84, %f84;
	fma.rn.f32 	%f204, %f86, 0f3F317218, %f96;
	setp.lt.u32 	%p5, %r7, 2139095040;
	@%p5 bra 	$L__BB3_6;
	setp.gt.s32 	%p6, %r7, -1082130432;
	fma.rn.f32 	%f97, %f6, 0f7F800000, 0f7F800000;
	selp.f32 	%f98, %f97, %f204, %p6;
	setp.eq.f32 	%p7, %f6, 0f00000000;
	selp.f32 	%f204, 0f80000000, %f98, %p7;
$L__BB3_6:
	mov.f32 	%f99, 0f3F800000;
	add.rz.f32 	%f100, %f7, %f99;
	mov.b32 	%r36, %f100;
	add.s32 	%r37, %r36, -1061158912;
	and.b32  	%r38, %r37, -8388608;
	mov.b32 	%r8, %f7;
	sub.s32 	%r39, %r8, %r38;
	mov.b32 	%f101, %r39;
	sub.s32 	%r40, 1082130432, %r38;
	mov.b32 	%f102, %r40;
	fma.rn.f32 	%f103, %f102, 0f3E800000, 0fBF800000;
	add.f32 	%f104, %f103, %f101;
	cvt.rn.f32.s32 	%f105, %r38;
	mul.f32 	%f106, %f105, 0f34000000;
	fma.rn.f32 	%f107, %f104, 0fBD39BF78, 0f3DD80012;
	fma.rn.f32 	%f108, %f107, %f104, 0fBE0778E0;
	fma.rn.f32 	%f109, %f108, %f104, 0f3E146475;
	fma.rn.f32 	%f110, %f109, %f104, 0fBE2A68DD;
	fma.rn.f32 	%f111, %f110, %f104, 0f3E4CAF9E;
	fma.rn.f32 	%f112, %f111, %f104, 0fBE800042;
	fma.rn.f32 	%f113, %f112, %f104, 0f3EAAAAE6;
	fma.rn.f32 	%f114, %f113, %f104, 0fBF000000;
	mul.f32 	%f115, %f104, %f114;
	fma.rn.f32 	%f116, %f115, %f104, %f104;
	fma.rn.f32 	%f205, %f106, 0f3F317218, %f116;
	setp.lt.u32 	%p8, %r8, 2139095040;
	@%p8 bra 	$L__BB3_8;
	setp.gt.s32 	%p9, %r8, -1082130432;
	fma.rn.f32 	%f117, %f7, 0f7F800000, 0f7F800000;
	selp.f32 	%f118, %f117, %f205, %p9;
	setp.eq.f32 	%p10, %f7, 0f00000000;
	selp.f32 	%f205, 0f80000000, %f118, %p10;
$L__BB3_8:
	mov.f32 	%f119, 0f3F800000;
	add.rz.f32 	%f120, %f8, %f119;
	mov.b32 	%r41, %f120;
	add.s32 	%r42, %r41, -1061158912;
	and.b32  	%r43, %r42, -8388608;
	mov.b32 	%r9, %f8;
	sub.s32 	%r44, %r9, %r43;
	mov.b32 	%f121, %r44;
	sub.s32 	%r45, 1082130432, %r43;
	mov.b32 	%f122, %r45;
	fma.rn.f32 	%f123, %f122, 0f3E800000, 0fBF800000;
	add.f32 	%f124, %f123, %f121;
	cvt.rn.f32.s32 	%f125, %r43;
	mul.f32 	%f126, %f125, 0f34000000;
	fma.rn.f32 	%f127, %f124, 0fBD39BF78, 0f3DD80012;
	fma.rn.f32 	%f128, %f127, %f124, 0fBE0778E0;
	fma.rn.f32 	%f129, %f128, %f124, 0f3E146475;
	fma.rn.f32 	%f130, %f129, %f124, 0fBE2A68DD;
	fma.rn.f32 	%f131, %f130, %f124, 0f3E4CAF9E;
	fma.rn.f32 	%f132, %f131, %f124, 0fBE800042;
	fma.rn.f32 	%f133, %f132, %f124, 0f3EAAAAE6;
	fma.rn.f32 	%f134, %f133, %f124, 0fBF000000;
	mul.f32 	%f135, %f124, %f134;
	fma.rn.f32 	%f136, %f135, %f124, %f124;
	fma.rn.f32 	%f206, %f126, 0f3F317218, %f136;
	setp.lt.u32 	%p11, %r9, 2139095040;
	@%p11 bra 	$L__BB3_10;
	setp.gt.s32 	%p12, %r9, -1082130432;
	fma.rn.f32 	%f137, %f8, 0f7F800000, 0f7F800000;
	selp.f32 	%f138, %f137, %f206, %p12;
	setp.eq.f32 	%p13, %f8, 0f00000000;
	selp.f32 	%f206, 0f80000000, %f138, %p13;
$L__BB3_10:
	abs.f32 	%f139, %f203;
	mul.f32 	%f140, %f139, 0f4038AA3B;
	ex2.approx.ftz.f32 	%f141, %f140;
	add.f32 	%f142, %f141, 0f3F800000;
	rcp.approx.ftz.f32 	%f143, %f142;
	fma.rn.f32 	%f144, %f143, 0fC0000000, 0f3F800000;
	setp.ge.f32 	%p14, %f139, 0f41102CB4;
	selp.f32 	%f145, 0f3F800000, %f144, %p14;
	copysign.f32 	%f146, %f203, %f145;
	mul.f32 	%f147, %f203, %f203;
	fma.rn.f32 	%f148, %f147, 0f3C80F082, 0fBD563CAE;
	fma.rn.f32 	%f149, %f148, %f147, 0f3E085941;
	fma.rn.f32 	%f150, %f149, %f147, 0fBEAAA9ED;
	fma.rn.f32 	%f151, %f150, %f147, 0f00000000;
	fma.rn.f32 	%f152, %f151, %f203, %f203;
	setp.ge.f32 	%p15, %f139, 0f3F19999A;
	selp.f32 	%f153, %f146, %f152, %p15;
	abs.f32 	%f154, %f204;
	mul.f32 	%f155, %f154, 0f4038AA3B;
	ex2.approx.ftz.f32 	%f156, %f155;
	add.f32 	%f157, %f156, 0f3F800000;
	rcp.approx.ftz.f32 	%f158, %f157;
	fma.rn.f32 	%f159, %f158, 0fC0000000, 0f3F800000;
	setp.ge.f32 	%p16, %f154, 0f41102CB4;
	selp.f32 	%f160, 0f3F800000, %f159, %p16;
	copysign.f32 	%f161, %f204, %f160;
	mul.f32 	%f162, %f204, %f204;
	fma.rn.f32 	%f163, %f162, 0f3C80F082, 0fBD563CAE;
	fma.rn.f32 	%f164, %f163, %f162, 0f3E085941;
	fma.rn.f32 	%f165, %f164, %f162, 0fBEAAA9ED;
	fma.rn.f32 	%f166, %f165, %f162, 0f00000000;
	fma.rn.f32 	%f167, %f166, %f204, %f204;
	setp.ge.f32 	%p17, %f154, 0f3F19999A;
	selp.f32 	%f168, %f161, %f167, %p17;
	abs.f32 	%f169, %f205;
	mul.f32 	%f170, %f169, 0f4038AA3B;
	ex2.approx.ftz.f32 	%f171, %f170;
	add.f32 	%f172, %f171, 0f3F800000;
	rcp.approx.ftz.f32 	%f173, %f172;
	fma.rn.f32 	%f174, %f173, 0fC0000000, 0f3F800000;
	setp.ge.f32 	%p18, %f169, 0f41102CB4;
	selp.f32 	%f175, 0f3F800000, %f174, %p18;
	copysign.f32 	%f176, %f205, %f175;
	mul.f32 	%f177, %f205, %f205;
	fma.rn.f32 	%f178, %f177, 0f3C80F082, 0fBD563CAE;
	fma.rn.f32 	%f179, %f178, %f177, 0f3E085941;
	fma.rn.f32 	%f180, %f179, %f177, 0fBEAAA9ED;
	fma.rn.f32 	%f181, %f180, %f177, 0f00000000;
	fma.rn.f32 	%f182, %f181, %f205, %f205;
	setp.ge.f32 	%p19, %f169, 0f3F19999A;
	selp.f32 	%f183, %f176, %f182, %p19;
	abs.f32 	%f184, %f206;
	mul.f32 	%f185, %f184, 0f4038AA3B;
	ex2.approx.ftz.f32 	%f186, %f185;
	add.f32 	%f187, %f186, 0f3F800000;
	rcp.approx.ftz.f32 	%f188, %f187;
	fma.rn.f32 	%f189, %f188, 0fC0000000, 0f3F800000;
	setp.ge.f32 	%p20, %f184, 0f41102CB4;
	selp.f32 	%f190, 0f3F800000, %f189, %p20;
	copysign.f32 	%f191, %f206, %f190;
	mul.f32 	%f192, %f206, %f206;
	fma.rn.f32 	%f193, %f192, 0f3C80F082, 0fBD563CAE;
	fma.rn.f32 	%f194, %f193, %f192, 0f3E085941;
	fma.rn.f32 	%f195, %f194, %f192, 0fBEAAA9ED;
	fma.rn.f32 	%f196, %f195, %f192, 0f00000000;
	fma.rn.f32 	%f197, %f196, %f206, %f206;
	setp.ge.f32 	%p21, %f184, 0f3F19999A;
	selp.f32 	%f198, %f191, %f197, %p21;
	mul.f32 	%f199, %f1, %f153;
	mul.f32 	%f200, %f2, %f168;
	mul.f32 	%f201, %f3, %f183;
	mul.f32 	%f202, %f4, %f198;
	add.s64 	%rd8, %rd2, %rd5;
	st.global.v4.f32 	[%rd8], {%f199, %f200, %f201, %f202};
	add.s32 	%r46, %r46, %r4;
	setp.lt.s32 	%p22, %r46, %r3;
	@%p22 bra 	$L__BB3_2;
$L__BB3_11:
	ret;

}
	// .globl	_Z25mish_onethread_vec_unrollPfS_i
.visible .entry _Z25mish_onethread_vec_unrollPfS_i(
	.param .u64 .ptr .align 1 _Z25mish_onethread_vec_unrollPfS_i_param_0,
	.param .u64 .ptr .align 1 _Z25mish_onethread_vec_unrollPfS_i_param_1,
	.param .u32 _Z25mish_onethread_vec_unrollPfS_i_param_2
)
{
	.reg .pred 	%p<42>;
	.reg .b32 	%r<71>;
	.reg .b32 	%f<413>;
	.reg .b64 	%rd<9>;

	ld.param.u64 	%rd2, [_Z25mish_onethread_vec_unrollPfS_i_param_0];
	ld.param.u64 	%rd3, [_Z25mish_onethread_vec_unrollPfS_i_param_1];
	ld.param.u32 	%r10, [_Z25mish_onethread_vec_unrollPfS_i_param_2];
	mov.u32 	%r11, %ntid.x;
	mov.u32 	%r12, %ctaid.x;
	mov.u32 	%r13, %tid.x;
	mad.lo.s32 	%r14, %r11, %r12, %r13;
	shl.b32 	%r1, %r14, 3;
	setp.ge.s32 	%p1, %r1, %r10;
	@%p1 bra 	$L__BB4_18;
	cvta.to.global.u64 	%rd4, %rd2;
	mul.wide.s32 	%rd5, %r1, 4;
	add.s64 	%rd6, %rd4, %rd5;
	ld.global.v4.f32 	{%f1, %f2, %f3, %f4}, [%rd6];
	ld.global.v4.f32 	{%f5, %f6, %f7, %f8}, [%rd6+16];
	fma.rn.f32 	%f41, %f1, 0f3BBB989D, 0f3F000000;
	cvt.sat.f32.f32 	%f42, %f41;
	mov.f32 	%f43, 0f4B400001;
	mov.f32 	%f44, 0f437C0000;
	fma.rm.f32 	%f45, %f42, %f44, %f43;
	add.f32 	%f46, %f45, 0fCB40007F;
	neg.f32 	%f47, %f46;
	fma.rn.f32 	%f48, %f1, 0f3FB8AA3B, %f47;
	fma.rn.f32 	%f49, %f1, 0f32A57060, %f48;
	mov.b32 	%r15, %f45;
	shl.b32 	%r16, %r15, 23;
	mov.b32 	%f50, %r16;
	ex2.approx.ftz.f32 	%f51, %f49;
	mul.f32 	%f9, %f51, %f50;
	fma.rn.f32 	%f52, %f2, 0f3BBB989D, 0f3F000000;
	cvt.sat.f32.f32 	%f53, %f52;
	fma.rm.f32 	%f54, %f53, %f44, %f43;
	add.f32 	%f55, %f54, 0fCB40007F;
	neg.f32 	%f56, %f55;
	fma.rn.f32 	%f57, %f2, 0f3FB8AA3B, %f56;
	fma.rn.f32 	%f58, %f2, 0f32A57060, %f57;
	mov.b32 	%r17, %f54;
	shl.b32 	%r18, %r17, 23;
	mov.b32 	%f59, %r18;
	ex2.approx.ftz.f32 	%f60, %f58;
	mul.f32 	%f10, %f60, %f59;
	fma.rn.f32 	%f61, %f3, 0f3BBB989D, 0f3F000000;
	cvt.sat.f32.f32 	%f62, %f61;
	fma.rm.f32 	%f63, %f62, %f44, %f43;
	add.f32 	%f64, %f63, 0fCB40007F;
	neg.f32 	%f65, %f64;
	fma.rn.f32 	%f66, %f3, 0f3FB8AA3B, %f65;
	fma.rn.f32 	%f67, %f3, 0f32A57060, %f66;
	mov.b32 	%r19, %f63;
	shl.b32 	%r20, %r19, 23;
	mov.b32 	%f68, %r20;
	ex2.approx.ftz.f32 	%f69, %f67;
	mul.f32 	%f11, %f69, %f68;
	fma.rn.f32 	%f70, %f4, 0f3BBB989D, 0f3F000000;
	cvt.sat.f32.f32 	%f71, %f70;
	fma.rm.f32 	%f72, %f71, %f44, %f43;
	add.f32 	%f73, %f72, 0fCB40007F;
	neg.f32 	%f74, %f73;
	fma.rn.f32 	%f75, %f4, 0f3FB8AA3B, %f74;
	fma.rn.f32 	%f76, %f4, 0f32A57060, %f75;
	mov.b32 	%r21, %f72;
	shl.b32 	%r22, %r21, 23;
	mov.b32 	%f77, %r22;
	ex2.approx.ftz.f32 	%f78, %f76;
	mul.f32 	%f12, %f78, %f77;
	mov.f32 	%f79, 0f3F800000;
	add.rz.f32 	%f80, %f9, %f79;
	mov.b32 	%r23, %f80;
	add.s32 	%r24, %r23, -1061158912;
	and.b32  	%r25, %r24, -8388608;
	mov.b32 	%r2, %f9;
	sub.s32 	%r26, %r2, %r25;
	mov.b32 	%f81, %r26;
	sub.s32 	%r27, 1082130432, %r25;
	mov.b32 	%f82, %r27;
	fma.rn.f32 	%f83, %f82, 0f3E800000, 0fBF800000;
	add.f32 	%f84, %f83, %f81;
	cvt.rn.f32.s32 	%f85, %r25;
	mul.f32 	%f86, %f85, 0f34000000;
	fma.rn.f32 	%f87, %f84, 0fBD39BF78, 0f3DD80012;
	fma.rn.f32 	%f88, %f87, %f84, 0fBE0778E0;
	fma.rn.f32 	%f89, %f88, %f84, 0f3E146475;
	fma.rn.f32 	%f90, %f89, %f84, 0fBE2A68DD;
	fma.rn.f32 	%f91, %f90, %f84, 0f3E4CAF9E;
	fma.rn.f32 	%f92, %f91, %f84, 0fBE800042;
	fma.rn.f32 	%f93, %f92, %f84, 0f3EAAAAE6;
	fma.rn.f32 	%f94, %f93, %f84, 0fBF000000;
	mul.f32 	%f95, %f84, %f94;
	fma.rn.f32 	%f96, %f95, %f84, %f84;
	fma.rn.f32 	%f405, %f86, 0f3F317218, %f96;
	setp.lt.u32 	%p2, %r2, 2139095040;
	@%p2 bra 	$L__BB4_3;
	setp.gt.s32 	%p3, %r2, -1082130432;
	fma.rn.f32 	%f97, %f9, 0f7F800000, 0f7F800000;
	selp.f32 	%f98, %f97, %f405, %p3;
	setp.eq.f32 	%p4, %f9, 0f00000000;
	selp.f32 	%f405, 0f80000000, %f98, %p4;
$L__BB4_3:
	mov.f32 	%f99, 0f3F800000;
	add.rz.f32 	%f100, %f10, %f99;
	mov.b32 	%r28, %f100;
	add.s32 	%r29, %r28, -1061158912;
	and.b32  	%r30, %r29, -8388608;
	mov.b32 	%r3, %f10;
	sub.s32 	%r31, %r3, %r30;
	mov.b32 	%f101, %r31;
	sub.s32 	%r32, 1082130432, %r30;
	mov.b32 	%f102, %r32;
	fma.rn.f32 	%f103, %f102, 0f3E800000, 0fBF800000;
	add.f32 	%f104, %f103, %f101;
	cvt.rn.f32.s32 	%f105, %r30;
	mul.f32 	%f106, %f105, 0f34000000;
	fma.rn.f32 	%f107, %f104, 0fBD39BF78, 0f3DD80012;
	fma.rn.f32 	%f108, %f107, %f104, 0fBE0778E0;
	fma.rn.f32 	%f109, %f108, %f104, 0f3E146475;
	fma.rn.f32 	%f110, %f109, %f104, 0fBE2A68DD;
	fma.rn.f32 	%f111, %f110, %f104, 0f3E4CAF9E;
	fma.rn.f32 	%f112, %f111, %f104, 0fBE800042;
	fma.rn.f32 	%f113, %f112, %f104, 0f3EAAAAE6;
	fma.rn.f32 	%f114, %f113, %f104, 0fBF000000;
	mul.f32 	%f115, %f104, %f114;
	fma.rn.f32 	%f116, %f115, %f104, %f104;
	fma.rn.f32 	%f406, %f106, 0f3F317218, %f116;
	setp.lt.u32 	%p5, %r3, 2139095040;
	@%p5 bra 	$L__BB4_5;
	setp.gt.s32 	%p6, %r3, -1082130432;
	fma.rn.f32 	%f117, %f10, 0f7F800000, 0f7F800000;
	selp.f32 	%f118, %f117, %f406, %p6;
	setp.eq.f32 	%p7, %f10, 0f00000000;
	selp.f32 	%f406, 0f80000000, %f118, %p7;
$L__BB4_5:
	mov.f32 	%f119, 0f3F800000;
	add.rz.f32 	%f120, %f11, %f119;
	mov.b32 	%r33, %f120;
	add.s32 	%r34, %r33, -1061158912;
	and.b32  	%r35, %r34, -8388608;
	mov.b32 	%r4, %f11;
	sub.s32 	%r36, %r4, %r35;
	mov.b32 	%f121, %r36;
	sub.s32 	%r37, 1082130432, %r35;
	mov.b32 	%f122, %r37;
	fma.rn.f32 	%f123, %f122, 0f3E800000, 0fBF800000;
	add.f32 	%f124, %f123, %f121;
	cvt.rn.f32.s32 	%f125, %r35;
	mul.f32 	%f126, %f125, 0f34000000;
	fma.rn.f32 	%f127, %f124, 0fBD39BF78, 0f3DD80012;
	fma.rn.f32 	%f128, %f127, %f124, 0fBE0778E0;
	fma.rn.f32 	%f129, %f128, %f124, 0f3E146475;
	fma.rn.f32 	%f130, %f129, %f124, 0fBE2A68DD;
	fma.rn.f32 	%f131, %f130, %f124, 0f3E4CAF9E;
	fma.rn.f32 	%f132, %f131, %f124, 0fBE800042;
	fma.rn.f32 	%f133, %f132, %f124, 0f3EAAAAE6;
	fma.rn.f32 	%f134, %f133, %f124, 0fBF000000;
	mul.f32 	%f135, %f124, %f134;
	fma.rn.f32 	%f136, %f135, %f124, %f124;
	fma.rn.f32 	%f407, %f126, 0f3F317218, %f136;
	setp.lt.u32 	%p8, %r4, 2139095040;
	@%p8 bra 	$L__BB4_7;
	setp.gt.s32 	%p9, %r4, -1082130432;
	fma.rn.f32 	%f137, %f11, 0f7F800000, 0f7F800000;
	selp.f32 	%f138, %f137, %f407, %p9;
	setp.eq.f32 	%p10, %f11, 0f00000000;
	selp.f32 	%f407, 0f80000000, %f138, %p10;
$L__BB4_7:
	mov.f32 	%f139, 0f3F800000;
	add.rz.f32 	%f140, %f12, %f139;
	mov.b32 	%r38, %f140;
	add.s32 	%r39, %r38, -1061158912;
	and.b32  	%r40, %r39, -8388608;
	mov.b32 	%r5, %f12;
	sub.s32 	%r41, %r5, %r40;
	mov.b32 	%f141, %r41;
	sub.s32 	%r42, 1082130432, %r40;
	mov.b32 	%f142, %r42;
	fma.rn.f32 	%f143, %f142, 0f3E800000, 0fBF800000;
	add.f32 	%f144, %f143, %f141;
	cvt.rn.f32.s32 	%f145, %r40;
	mul.f32 	%f146, %f145, 0f34000000;
	fma.rn.f32 	%f147, %f144, 0fBD39BF78, 0f3DD80012;
	fma.rn.f32 	%f148, %f147, %f144, 0fBE0778E0;
	fma.rn.f32 	%f149, %f148, %f144, 0f3E146475;
	fma.rn.f32 	%f150, %f149, %f144, 0fBE2A68DD;
	fma.rn.f32 	%f151, %f150, %f144, 0f3E4CAF9E;
	fma.rn.f32 	%f152, %f151, %f144, 0fBE800042;
	fma.rn.f32 	%f153, %f152, %f144, 0f3EAAAAE6;
	fma.rn.f32 	%f154, %f153, %f144, 0fBF000000;
	mul.f32 	%f155, %f144, %f154;
	fma.rn.f32 	%f156, %f155, %f144, %f144;
	fma.rn.f32 	%f408, %f146, 0f3F317218, %f156;
	setp.lt.u32 	%p11, %r5, 2139095040;
	@%p11 bra 	$L__BB4_9;
	setp.gt.s32 	%p12, %r5, -1082130432;
	fma.rn.f32 	%f157, %f12, 0f7F800000, 0f7F800000;
	selp.f32 	%f158, %f157, %f408, %p12;
	setp.eq.f32 	%p13, %f12, 0f00000000;
	selp.f32 	%f408, 0f80000000, %f158, %p13;
$L__BB4_9:
	abs.f32 	%f159, %f405;
	mul.f32 	%f160, %f159, 0f4038AA3B;
	ex2.approx.ftz.f32 	%f161, %f160;
	add.f32 	%f162, %f161, 0f3F800000;
	rcp.approx.ftz.f32 	%f163, %f162;
	fma.rn.f32 	%f164, %f163, 0fC0000000, 0f3F800000;
	setp.ge.f32 	%p14, %f159, 0f41102CB4;
	selp.f32 	%f165, 0f3F800000, %f164, %p14;
	copysign.f32 	%f166, %f405, %f165;
	mul.f32 	%f167, %f405, %f405;
	fma.rn.f32 	%f168, %f167, 0f3C80F082, 0fBD563CAE;
	fma.rn.f32 	%f169, %f168, %f167, 0f3E085941;
	fma.rn.f32 	%f170, %f169, %f167, 0fBEAAA9ED;
	fma.rn.f32 	%f171, %f170, %f167, 0f00000000;
	fma.rn.f32 	%f172, %f171, %f405, %f405;
	setp.ge.f32 	%p15, %f159, 0f3F19999A;
	selp.f32 	%f173, %f166, %f172, %p15;
	abs.f32 	%f174, %f406;
	mul.f32 	%f175, %f174, 0f4038AA3B;
	ex2.approx.ftz.f32 	%f176, %f175;
	add.f32 	%f177, %f176, 0f3F800000;
	rcp.approx.ftz.f32 	%f178, %f177;
	fma.rn.f32 	%f179, %f178, 0fC0000000, 0f3F800000;
	setp.ge.f32 	%p16, %f174, 0f41102CB4;
	selp.f32 	%f180, 0f3F800000, %f179, %p16;
	copysign.f32 	%f181, %f406, %f180;
	mul.f32 	%f182, %f406, %f406;
	fma.rn.f32 	%f183, %f182, 0f3C80F082, 0fBD563CAE;
	fma.rn.f32 	%f184, %f183, %f182, 0f3E085941;
	fma.rn.f32 	%f185, %f184, %f182, 0fBEAAA9ED;
	fma.rn.f32 	%f186, %f185, %f182, 0f00000000;
	fma.rn.f32 	%f187, %f186, %f406, %f406;
	setp.ge.f32 	%p17, %f174, 0f3F19999A;
	selp.f32 	%f188, %f181, %f187, %p17;
	abs.f32 	%f189, %f407;
	mul.f32 	%f190, %f189, 0f4038AA3B;
	ex2.approx.ftz.f32 	%f191, %f190;
	add.f32 	%f192, %f191, 0f3F800000;
	rcp.approx.ftz.f32 	%f193, %f192;
	fma.rn.f32 	%f194, %f193, 0fC0000000, 0f3F800000;
	setp.ge.f32 	%p18, %f189, 0f41102CB4;
	selp.f32 	%f195, 0f3F800000, %f194, %p18;
	copysign.f32 	%f196, %f407, %f195;
	mul.f32 	%f197, %f407, %f407;
	fma.rn.f32 	%f198, %f197, 0f3C80F082, 0fBD563CAE;
	fma.rn.f32 	%f199, %f198, %f197, 0f3E085941;
	fma.rn.f32 	%f200, %f199, %f197, 0fBEAAA9ED;
	fma.rn.f32 	%f201, %f200, %f197, 0f00000000;
	fma.rn.f32 	%f202, %f201, %f407, %f407;
	setp.ge.f32 	%p19, %f189, 0f3F19999A;
	selp.f32 	%f203, %f196, %f202, %p19;
	abs.f32 	%f204, %f408;
	mul.f32 	%f205, %f204, 0f4038AA3B;
	ex2.approx.ftz.f32 	%f206, %f205;
	add.f32 	%f207, %f206, 0f3F800000;
	rcp.approx.ftz.f32 	%f208, %f207;
	fma.rn.f32 	%f209, %f208, 0fC0000000, 0f3F800000;
	setp.ge.f32 	%p20, %f204, 0f41102CB4;
	selp.f32 	%f210, 0f3F800000, %f209, %p20;
	copysign.f32 	%f211, %f408, %f210;
	mul.f32 	%f212, %f408, %f408;
	fma.rn.f32 	%f213, %f212, 0f3C80F082, 0fBD563CAE;
	fma.rn.f32 	%f214, %f213, %f212, 0f3E085941;
	fma.rn.f32 	%f215, %f214, %f212, 0fBEAAA9ED;
	fma.rn.f32 	%f216, %f215, %f212, 0f00000000;
	fma.rn.f32 	%f217, %f216, %f408, %f408;
	setp.ge.f32 	%p21, %f204, 0f3F19999A;
	selp.f32 	%f218, %f211, %f217, %p21;
	mul.f32 	%f219, %f1, %f173;
	mul.f32 	%f220, %f2, %f188;
	mul.f32 	%f221, %f3, %f203;
	mul.f32 	%f222, %f4, %f218;
	cvta.to.global.u64 	%rd7, %rd3;
	add.s64 	%rd1, %rd7, %rd5;
	st.global.v4.f32 	[%rd1], {%f219, %f220, %f221, %f222};
	fma.rn.f32 	%f223, %f5, 0f3BBB989D, 0f3F000000;
	cvt.sat.f32.f32 	%f224, %f223;
	mov.f32 	%f225, 0f4B400001;
	mov.f32 	%f226, 0f437C0000;
	fma.rm.f32 	%f227, %f224, %f226, %f225;
	add.f32 	%f228, %f227, 0fCB40007F;
	neg.f32 	%f229, %f228;
	fma.rn.f32 	%f230, %f5, 0f3FB8AA3B, %f229;
	fma.rn.f32 	%f231, %f5, 0f32A57060, %f230;
	mov.b32 	%r43, %f227;
	shl.b32 	%r44, %r43, 23;
	mov.b32 	%f232, %r44;
	ex2.approx.ftz.f32 	%f233, %f231;
	mul.f32 	%f25, %f233, %f232;
	fma.rn.f32 	%f234, %f6, 0f3BBB989D, 0f3F000000;
	cvt.sat.f32.f32 	%f235, %f234;
	fma.rm.f32 	%f236, %f235, %f226, %f225;
	add.f32 	%f237, %f236, 0fCB40007F;
	neg.f32 	%f238, %f237;
	fma.rn.f32 	%f239, %f6, 0f3FB8AA3B, %f238;
	fma.rn.f32 	%f240, %f6, 0f32A57060, %f239;
	mov.b32 	%r45, %f236;
	shl.b32 	%r46, %r45, 23;
	mov.b32 	%f241, %r46;
	ex2.approx.ftz.f32 	%f242, %f240;
	mul.f32 	%f26, %f242, %f241;
	fma.rn.f32 	%f243, %f7, 0f3BBB989D, 0f3F000000;
	cvt.sat.f32.f32 	%f244, %f243;
	fma.rm.f32 	%f245, %f244, %f226, %f225;
	add.f32 	%f246, %f245, 0fCB40007F;
	neg.f32 	%f247, %f246;
	fma.rn.f32 	%f248, %f7, 0f3FB8AA3B, %f247;
	fma.rn.f32 	%f249, %f7, 0f32A57060, %f248;
	mov.b32 	%r47, %f245;
	shl.b32 	%r48, %r47, 23;
	mov.b32 	%f250, %r48;
	ex2.approx.ftz.f32 	%f251, %f249;
	mul.f32 	%f27, %f251, %f250;
	fma.rn.f32 	%f252, %f8, 0f3BBB989D, 0f3F000000;
	cvt.sat.f32.f32 	%f253, %f252;
	fma.rm.f32 	%f254, %f253, %f226, %f225;
	add.f32 	%f255, %f254, 0fCB40007F;
	neg.f32 	%f256, %f255;
	fma.rn.f32 	%f257, %f8, 0f3FB8AA3B, %f256;
	fma.rn.f32 	%f258, %f8, 0f32A57060, %f257;
	mov.b32 	%r49, %f254;
	shl.b32 	%r50, %r49, 23;
	mov.b32 	%f259, %r50;
	ex2.approx.ftz.f32 	%f260, %f258;
	mul.f32 	%f28, %f260, %f259;
	mov.f32 	%f261, 0f3F800000;
	add.rz.f32 	%f262, %f25, %f261;
	mov.b32 	%r51, %f262;
	add.s32 	%r52, %r51, -1061158912;
	and.b32  	%r53, %r52, -8388608;
	mov.b32 	%r6, %f25;
	sub.s32 	%r54, %r6, %r53;
	mov.b32 	%f263, %r54;
	sub.s32 	%r55, 1082130432, %r53;
	mov.b32 	%f264, %r55;
	fma.rn.f32 	%f265, %f264, 0f3E800000, 0fBF800000;
	add.f32 	%f266, %f265, %f263;
	cvt.rn.f32.s32 	%f267, %r53;
	mul.f32 	%f268, %f267, 0f34000000;
	fma.rn.f32 	%f269, %f266, 0fBD39BF78, 0f3DD80012;
	fma.rn.f32 	%f270, %f269, %f266, 0fBE0778E0;
	fma.rn.f32 	%f271, %f270, %f266, 0f3E146475;
	fma.rn.f32 	%f272, %f271, %f266, 0fBE2A68DD;
	fma.rn.f32 	%f273, %f272, %f266, 0f3E4CAF9E;
	fma.rn.f32 	%f274, %f273, %f266, 0fBE800042;
	fma.rn.f32 	%f275, %f274, %f266, 0f3EAAAAE6;
	fma.rn.f32 	%f276, %f275, %f266, 0fBF000000;
	mul.f32 	%f277, %f266, %f276;
	fma.rn.f32 	%f278, %f277, %f266, %f266;
	fma.rn.f32 	%f409, %f268, 0f3F317218, %f278;
	setp.lt.u32 	%p22, %r6, 2139095040;
	@%p22 bra 	$L__BB4_11;
	setp.gt.s32 	%p23, %r6, -1082130432;
	fma.rn.f32 	%f279, %f25, 0f7F800000, 0f7F800000;
	selp.f32 	%f280, %f279, %f409, %p23;
	setp.eq.f32 	%p24, %f25, 0f00000000;
	selp.f32 	%f409, 0f80000000, %f280, %p24;
$L__BB4_11:
	mov.f32 	%f281, 0f3F800000;
	add.rz.f32 	%f282, %f26, %f281;
	mov.b32 	%r56, %f282;
	add.s32 	%r57, %r56, -1061158912;
	and.b32  	%r58, %r57, -8388608;
	mov.b32 	%r7, %f26;
	sub.s32 	%r59, %r7, %r58;
	mov.b32 	%f283, %r59;
	sub.s32 	%r60, 1082130432, %r58;
	mov.b32 	%f284, %r60;
	fma.rn.f32 	%f285, %f284, 0f3E800000, 0fBF800000;
	add.f32 	%f286, %f285, %f283;
	cvt.rn.f32.s32 	%f287, %r58;
	mul.f32 	%f288, %f287, 0f34000000;
	fma.rn.f32 	%f289, %f286, 0fBD39BF78, 0f3DD80012;
	fma.rn.f32 	%f290, %f289, %f286, 0fBE0778E0;
	fma.rn.f32 	%f291, %f290, %f286, 0f3E146475;
	fma.rn.f32 	%f292, %f291, %f286, 0fBE2A68DD;
	fma.rn.f32 	%f293, %f292, %f286, 0f3E4CAF9E;
	fma.rn.f32 	%f294, %f293, %f286, 0fBE800042;
	fma.rn.f32 	%f295, %f294, %f286, 0f3EAAAAE6;
	fma.rn.f32 	%f296, %f295, %f286, 0fBF000000;
	mul.f32 	%f297, %f286, %f296;
	fma.rn.f32 	%f298, %f297, %f286, %f286;
	fma.rn.f32 	%f410, %f288, 0f3F317218, %f298;
	setp.lt.u32 	%p25, %r7, 2139095040;
	@%p25 bra 	$L__BB4_13;
	setp.gt.s32 	%p26, %r7, -1082130432;
	fma.rn.f32 	%f299, %f26, 0f7F800000, 0f7F800000;
	selp.f32 	%f300, %f299, %f410, %p26;
	setp.eq.f32 	%p27, %f26, 0f00000000;
	selp.f32 	%f410, 0f80000000, %f300, %p27;
$L__BB4_13:
	mov.f32 	%f301, 0f3F800000;
	add.rz.f32 	%f302, %f27, %f301;
	mov.b32 	%r61, %f302;
	add.s32 	%r62, %r61, -1061158912;
	and.b32  	%r63, %r62, -8388608;
	mov.b32 	%r8, %f27;
	sub.s32 	%r64, %r8, %r63;
	mov.b32 	%f303, %r64;
	sub.s32 	%r65, 1082130432, %r63;
	mov.b32 	%f304, %r65;
	fma.rn.f32 	%f305, %f304, 0f3E800000, 0fBF800000;
	add.f32 	%f306, %f305, %f303;
	cvt.rn.f32.s32 	%f307, %r63;
	mul.f32 	%f308, %f307, 0f34000000;
	fma.rn.f32 	%f309, %f306, 0fBD39BF78, 0f3DD80012;
	fma.rn.f32 	%f310, %f309, %f306, 0fBE0778E0;
	fma.rn.f32 	%f311, %f310, %f306, 0f3E146475;
	fma.rn.f32 	%f312, %f311, %f306, 0fBE2A68DD;
	fma.rn.f32 	%f313, %f312, %f306, 0f3E4CAF9E;
	fma.rn.f32 	%f314, %f313, %f306, 0fBE800042;
	fma.rn.f32 	%f315, %f314, %f306, 0f3EAAAAE6;
	fma.rn.f32 	%f316, %f315, %f306, 0fBF000000;
	mul.f32 	%f317, %f306, %f316;
	fma.rn.f32 	%f318, %f317, %f306, %f306;
	fma.rn.f32 	%f411, %f308, 0f3F317218, %f318;
	setp.lt.u32 	%p28, %r8, 2139095040;
	@%p28 bra 	$L__BB4_15;
	setp.gt.s32 	%p29, %r8, -1082130432;
	fma.rn.f32 	%f319, %f27, 0f7F800000, 0f7F800000;
	selp.f32 	%f320, %f319, %f411, %p29;
	setp.eq.f32 	%p30, %f27, 0f00000000;
	selp.f32 	%f411, 0f80000000, %f320, %p30;
$L__BB4_15:
	mov.f32 	%f321, 0f3F800000;
	add.rz.f32 	%f322, %f28, %f321;
	mov.b32 	%r66, %f322;
	add.s32 	%r67, %r66, -1061158912;
	and.b32  	%r68, %r67, -8388608;
	mov.b32 	%r9, %f28;
	sub.s32 	%r69, %r9, %r68;
	mov.b32 	%f323, %r69;
	sub.s32 	%r70, 1082130432, %r68;
	mov.b32 	%f324, %r70;
	fma.rn.f32 	%f325, %f324, 0f3E800000, 0fBF800000;
	add.f32 	%f326, %f325, %f323;
	cvt.rn.f32.s32 	%f327, %r68;
	mul.f32 	%f328, %f327, 0f34000000;
	fma.rn.f32 	%f329, %f326, 0fBD39BF78, 0f3DD80012;
	fma.rn.f32 	%f330, %f329, %f326, 0fBE0778E0;
	fma.rn.f32 	%f331, %f330, %f326, 0f3E146475;
	fma.rn.f32 	%f332, %f331, %f326, 0fBE2A68DD;
	fma.rn.f32 	%f333, %f332, %f326, 0f3E4CAF9E;
	fma.rn.f32 	%f334, %f333, %f326, 0fBE800042;
	fma.rn.f32 	%f335, %f334, %f326, 0f3EAAAAE6;
	fma.rn.f32 	%f336, %f335, %f326, 0fBF000000;
	mul.f32 	%f337, %f326, %f336;
	fma.rn.f32 	%f338, %f337, %f326, %f326;
	fma.rn.f32 	%f412, %f328, 0f3F317218, %f338;
	setp.lt.u32 	%p31, %r9, 2139095040;
	@%p31 bra 	$L__BB4_17;
	setp.gt.s32 	%p32, %r9, -1082130432;
	fma.rn.f32 	%f339, %f28, 0f7F800000, 0f7F800000;
	selp.f32 	%f340, %f339, %f412, %p32;
	setp.eq.f32 	%p33, %f28, 0f00000000;
	selp.f32 	%f412, 0f80000000, %f340, %p33;
$L__BB4_17:
	abs.f32 	%f341, %f409;
	mul.f32 	%f342, %f341, 0f4038AA3B;
	ex2.approx.ftz.f32 	%f343, %f342;
	add.f32 	%f344, %f343, 0f3F800000;
	rcp.approx.ftz.f32 	%f345, %f344;
	fma.rn.f32 	%f346, %f345, 0fC0000000, 0f3F800000;
	setp.ge.f32 	%p34, %f341, 0f41102CB4;
	selp.f32 	%f347, 0f3F800000, %f346, %p34;
	copysign.f32 	%f348, %f409, %f347;
	mul.f32 	%f349, %f409, %f409;
	fma.rn.f32 	%f350, %f349, 0f3C80F082, 0fBD563CAE;
	fma.rn.f32 	%f351, %f350, %f349, 0f3E085941;
	fma.rn.f32 	%f352, %f351, %f349, 0fBEAAA9ED;
	fma.rn.f32 	%f353, %f352, %f349, 0f00000000;
	fma.rn.f32 	%f354, %f353, %f409, %f409;
	setp.ge.f32 	%p35, %f341, 0f3F19999A;
	selp.f32 	%f355, %f348, %f354, %p35;
	abs.f32 	%f356, %f410;
	mul.f32 	%f357, %f356, 0f4038AA3B;
	ex2.approx.ftz.f32 	%f358, %f357;
	add.f32 	%f359, %f358, 0f3F800000;
	rcp.approx.ftz.f32 	%f360, %f359;
	fma.rn.f32 	%f361, %f360, 0fC0000000, 0f3F800000;
	setp.ge.f32 	%p36, %f356, 0f41102CB4;
	selp.f32 	%f362, 0f3F800000, %f361, %p36;
	copysign.f32 	%f363, %f410, %f362;
	mul.f32 	%f364, %f410, %f410;
	fma.rn.f32 	%f365, %f364, 0f3C80F082, 0fBD563CAE;
	fma.rn.f32 	%f366, %f365, %f364, 0f3E085941;
	fma.rn.f32 	%f367, %f366, %f364, 0fBEAAA9ED;
	fma.rn.f32 	%f368, %f367, %f364, 0f00000000;
	fma.rn.f32 	%f369, %f368, %f410, %f410;
	setp.ge.f32 	%p37, %f356, 0f3F19999A;
	selp.f32 	%f370, %f363, %f369, %p37;
	abs.f32 	%f371, %f411;
	mul.f32 	%f372, %f371, 0f4038AA3B;
	ex2.approx.ftz.f32 	%f373, %f372;
	add.f32 	%f374, %f373, 0f3F800000;
	rcp.approx.ftz.f32 	%f375, %f374;
	fma.rn.f32 	%f376, %f375, 0fC0000000, 0f3F800000;
	setp.ge.f32 	%p38, %f371, 0f41102CB4;
	selp.f32 	%f377, 0f3F800000, %f376, %p38;
	copysign.f32 	%f378, %f411, %f377;
	mul.f32 	%f379, %f411, %f411;
	fma.rn.f32 	%f380, %f379, 0f3C80F082, 0fBD563CAE;
	fma.rn.f32 	%f381, %f380, %f379, 0f3E085941;
	fma.rn.f32 	%f382, %f381, %f379, 0fBEAAA9ED;
	fma.rn.f32 	%f383, %f382, %f379, 0f00000000;
	fma.rn.f32 	%f384, %f383, %f411, %f411;
	setp.ge.f32 	%p39, %f371, 0f3F19999A;
	selp.f32 	%f385, %f378, %f384, %p39;
	abs.f32 	%f386, %f412;
	mul.f32 	%f387, %f386, 0f4038AA3B;
	ex2.approx.ftz.f32 	%f388, %f387;
	add.f32 	%f389, %f388, 0f3F800000;
	rcp.approx.ftz.f32 	%f390, %f389;
	fma.rn.f32 	%f391, %f390, 0fC0000000, 0f3F800000;
	setp.ge.f32 	%p40, %f386, 0f41102CB4;
	selp.f32 	%f392, 0f3F800000, %f391, %p40;
	copysign.f32 	%f393, %f412, %f392;
	mul.f32 	%f394, %f412, %f412;
	fma.rn.f32 	%f395, %f394, 0f3C80F082, 0fBD563CAE;
	fma.rn.f32 	%f396, %f395, %f394, 0f3E085941;
	fma.rn.f32 	%f397, %f396, %f394, 0fBEAAA9ED;
	fma.rn.f32 	%f398, %f397, %f394, 0f00000000;
	fma.rn.f32 	%f399, %f398, %f412, %f412;
	setp.ge.f32 	%p41, %f386, 0f3F19999A;
	selp.f32 	%f400, %f393, %f399, %p41;
	mul.f32 	%f401, %f5, %f355;
	mul.f32 	%f402, %f6, %f370;
	mul.f32 	%f403, %f7, %f385;
	mul.f32 	%f404, %f8, %f400;
	st.global.v4.f32 	[%rd1+16], {%f401, %f402, %f403, %f404};
$L__BB4_18:
	ret;

}
	// .globl	_Z26mish_onethread_vec_unroll2PfS_i
.visible .entry _Z26mish_onethread_vec_unroll2PfS_i(
	.param .u64 .ptr .align 1 _Z26mish_onethread_vec_unroll2PfS_i_param_0,
	.param .u64 .ptr .align 1 _Z26mish_onethread_vec_unroll2PfS_i_param_1,
	.param .u32 _Z26mish_onethread_vec_unroll2PfS_i_param_2
)
{
	.reg .pred 	%p<42>;
	.reg .b32 	%r<74>;
	.reg .b32 	%f<413>;
	.reg .b64 	%rd<12>;

	ld.param.u64 	%rd4, [_Z26mish_onethread_vec_unroll2PfS_i_param_0];
	ld.param.u64 	%rd5, [_Z26mish_onethread_vec_unroll2PfS_i_param_1];
	ld.param.u32 	%r11, [_Z26mish_onethread_vec_unroll2PfS_i_param_2];
	mov.u32 	%r1, %ntid.x;
	mov.u32 	%r12, %ctaid.x;
	mul.lo.s32 	%r13, %r1, %r12;
	shl.b32 	%r14, %r13, 3;
	mov.u32 	%r15, %tid.x;
	shl.b32 	%r16, %r15, 2;
	add.s32 	%r2, %r14, %r16;
	setp.ge.s32 	%p1, %r14, %r11;
	@%p1 bra 	$L__BB5_18;
	cvta.to.global.u64 	%rd6, %rd4;
	mul.wide.s32 	%rd7, %r2, 4;
	add.s64 	%rd1, %rd6, %rd7;
	ld.global.v4.f32 	{%f1, %f2, %f3, %f4}, [%rd1];
	fma.rn.f32 	%f41, %f1, 0f3BBB989D, 0f3F000000;
	cvt.sat.f32.f32 	%f42, %f41;
	mov.f32 	%f43, 0f4B400001;
	mov.f32 	%f44, 0f437C0000;
	fma.rm.f32 	%f45, %f42, %f44, %f43;
	add.f32 	%f46, %f45, 0fCB40007F;
	neg.f32 	%f47, %f46;
	fma.rn.f32 	%f48, %f1, 0f3FB8AA3B, %f47;
	fma.rn.f32 	%f49, %f1, 0f32A57060, %f48;
	mov.b32 	%r17, %f45;
	shl.b32 	%r18, %r17, 23;
	mov.b32 	%f50, %r18;
	ex2.approx.ftz.f32 	%f51, %f49;
	mul.f32 	%f5, %f51, %f50;
	fma.rn.f32 	%f52, %f2, 0f3BBB989D, 0f3F000000;
	cvt.sat.f32.f32 	%f53, %f52;
	fma.rm.f32 	%f54, %f53, %f44, %f43;
	add.f32 	%f55, %f54, 0fCB40007F;
	neg.f32 	%f56, %f55;
	fma.rn.f32 	%f57, %f2, 0f3FB8AA3B, %f56;
	fma.rn.f32 	%f58, %f2, 0f32A57060, %f57;
	mov.b32 	%r19, %f54;
	shl.b32 	%r20, %r19, 23;
	mov.b32 	%f59, %r20;
	ex2.approx.ftz.f32 	%f60, %f58;
	mul.f32 	%f6, %f60, %f59;
	fma.rn.f32 	%f61, %f3, 0f3BBB989D, 0f3F000000;
	cvt.sat.f32.f32 	%f62, %f61;
	fma.rm.f32 	%f63, %f62, %f44, %f43;
	add.f32 	%f64, %f63, 0fCB40007F;
	neg.f32 	%f65, %f64;
	fma.rn.f32 	%f66, %f3, 0f3FB8AA3B, %f65;
	fma.rn.f32 	%f67, %f3, 0f32A57060, %f66;
	mov.b32 	%r21, %f63;
	shl.b32 	%r22, %r21, 23;
	mov.b32 	%f68, %r22;
	ex2.approx.ftz.f32 	%f69, %f67;
	mul.f32 	%f7, %f69, %f68;
	fma.rn.f32 	%f70, %f4, 0f3BBB989D, 0f3F000000;
	cvt.sat.f32.f32 	%f71, %f70;
	fma.rm.f32 	%f72, %f71, %f44, %f43;
	add.f32 	%f73, %f72, 0fCB40007F;
	neg.f32 	%f74, %f73;
	fma.rn.f32 	%f75, %f4, 0f3FB8AA3B, %f74;
	fma.rn.f32 	%f76, %f4, 0f32A57060, %f75;
	mov.b32 	%r23, %f72;
	shl.b32 	%r24, %r23, 23;
	mov.b32 	%f77, %r24;
	ex2.approx.ftz.f32 	%f78, %f76;
	mul.f32 	%f8, %f78, %f77;
	mov.f32 	%f79, 0f3F800000;
	add.rz.f32 	%f80, %f5, %f79;
	mov.b32 	%r25, %f80;
	add.s32 	%r26, %r25, -1061158912;
	and.b32  	%r27, %r26, -8388608;
	mov.b32 	%r3, %f5;
	sub.s32 	%r28, %r3, %r27;
	mov.b32 	%f81, %r28;
	sub.s32 	%r29, 1082130432, %r27;
	mov.b32 	%f82, %r29;
	fma.rn.f32 	%f83, %f82, 0f3E800000, 0fBF800000;
	add.f32 	%f84, %f83, %f81;
	cvt.rn.f32.s32 	%f85, %r27;
	mul.f32 	%f86, %f85, 0f34000000;
	fma.rn.f32 	%f87, %f84, 0fBD39BF78, 0f3DD80012;
	fma.rn.f32 	%f88, %f87, %f84, 0fBE0778E0;
	fma.rn.f32 	%f89, %f88, %f84, 0f3E146475;
	fma.rn.f32 	%f90, %f89, %f84, 0fBE2A68DD;
	fma.rn.f32 	%f91, %f90, %f84, 0f3E4CAF9E;
	fma.rn.f32 	%f92, %f91, %f84, 0fBE800042;
	fma.rn.f32 	%f93, %f92, %f84, 0f3EAAAAE6;
	fma.rn.f32 	%f94, %f93, %f84, 0fBF000000;
	mul.f32 	%f95, %f84, %f94;
	fma.rn.f32 	%f96, %f95, %f84, %f84;
	fma.rn.f32 	%f405, %f86, 0f3F317218, %f96;
	setp.lt.u32 	%p2, %r3, 2139095040;
	@%p2 bra 	$L__BB5_3;
	setp.gt.s32 	%p3, %r3, -1082130432;
	fma.rn.f32 	%f97, %f5, 0f7F800000, 0f7F800000;
	selp.f32 	%f98, %f97, %f405, %p3;
	setp.eq.f32 	%p4, %f5, 0f00000000;
	selp.f32 	%f405, 0f80000000, %f98, %p4;
$L__BB5_3:
	mov.f32 	%f99, 0f3F800000;
	add.rz.f32 	%f100, %f6, %f99;
	mov.b32 	%r30, %f100;
	add.s32 	%r31, %r30, -1061158912;
	and.b32  	%r32, %r31, -8388608;
	mov.b32 	%r4, %f6;
	sub.s32 	%r33, %r4, %r32;
	mov.b32 	%f101, %r33;
	sub.s32 	%r34, 1082130432, %r32;
	mov.b32 	%f102, %r34;
	fma.rn.f32 	%f103, %f102, 0f3E800000, 0fBF800000;
	add.f32 	%f104, %f103, %f101;
	cvt.rn.f32.s32 	%f105, %r32;
	mul.f32 	%f106, %f105, 0f34000000;
	fma.rn.f32 	%f107, %f104, 0fBD39BF78, 0f3DD80012;
	fma.rn.f32 	%f108, %f107, %f104, 0fBE0778E0;
	fma.rn.f32 	%f109, %f108, %f104, 0f3E146475;
	fma.rn.f32 	%f110, %f109, %f104, 0fBE2A68DD;
	fma.rn.f32 	%f111, %f110, %f104, 0f3E4CAF9E;
	fma.rn.f32 	%f112, %f111, %f104, 0fBE800042;
	fma.rn.f32 	%f113, %f112, %f104, 0f3EAAAAE6;
	fma.rn.f32 	%f114, %f113, %f104, 0fBF000000;
	mul.f32 	%f115, %f104, %f114;
	fma.rn.f32 	%f116, %f115, %f104, %f104;
	fma.rn.f32 	%f406, %f106, 0f3F317218, %f116;
	setp.lt.u32 	%p5, %r4, 2139095040;
	@%p5 bra 	$L__BB5_5;
	setp.gt.s32 	%p6, %r4, -1082130432;
	fma.rn.f32 	%f117, %f6, 0f7F800000, 0f7F800000;
	selp.f32 	%f118, %f117, %f406, %p6;
	setp.eq.f32 	%p7, %f6, 0f00000000;
	selp.f32 	%f406, 0f80000000, %f118, %p7;
$L__BB5_5:
	mov.f32 	%f119, 0f3F800000;
	add.rz.f32 	%f120, %f7, %f119;
	mov.b32 	%r35, %f120;
	add.s32 	%r36, %r35, -1061158912;
	and.b32  	%r37, %r36, -8388608;
	mov.b32 	%r5, %f7;
	sub.s32 	%r38, %r5, %r37;
	mov.b32 	%f121, %r38;
	sub.s32 	%r39, 1082130432, %r37;
	mov.b32 	%f122, %r39;
	fma.rn.f32 	%f123, %f122, 0f3E800000, 0fBF800000;
	add.f32 	%f124, %f123, %f121;
	cvt.rn.f32.s32 	%f125, %r37;
	mul.f32 	%f126, %f125, 0f34000000;
	fma.rn.f32 	%f127, %f124, 0fBD39BF78, 0f3DD80012;
	fma.rn.f32 	%f128, %f127, %f124, 0fBE0778E0;
	fma.rn.f32 	%f129, %f128, %f124, 0f3E146475;
	fma.rn.f32 	%f130, %f129, %f124, 0fBE2A68DD;
	fma.rn.f32 	%f131, %f130, %f124, 0f3E4CAF9E;
	fma.rn.f32 	%f132, %f131, %f124, 0fBE800042;
	fma.rn.f32 	%f133, %f132, %f124, 0f3EAAAAE6;
	fma.rn.f32 	%f134, %f133, %f124, 0fBF000000;
	mul.f32 	%f135, %f124, %f134;
	fma.rn.f32 	%f136, %f135, %f124, %f124;
	fma.rn.f32 	%f407, %f126, 0f3F317218, %f136;
	setp.lt.u32 	%p8, %r5, 2139095040;
	@%p8 bra 	$L__BB5_7;
	setp.gt.s32 	%p9, %r5, -1082130432;
	fma.rn.f32 	%f137, %f7, 0f7F800000, 0f7F800000;
	selp.f32 	%f138, %f137, %f407, %p9;
	setp.eq.f32 	%p10, %f7, 0f00000000;
	selp.f32 	%f407, 0f80000000, %f138, %p10;
$L__BB5_7:
	mov.f32 	%f139, 0f3F800000;
	add.rz.f32 	%f140, %f8, %f139;
	mov.b32 	%r40, %f140;
	add.s32 	%r41, %r40, -1061158912;
	and.b32  	%r42, %r41, -8388608;
	mov.b32 	%r6, %f8;
	sub.s32 	%r43, %r6, %r42;
	mov.b32 	%f141, %r43;
	sub.s32 	%r44, 1082130432, %r42;
	mov.b32 	%f142, %r44;
	fma.rn.f32 	%f143, %f142, 0f3E800000, 0fBF800000;
	add.f32 	%f144, %f143, %f141;
	cvt.rn.f32.s32 	%f145, %r42;
	mul.f32 	%f146, %f145, 0f34000000;
	fma.rn.f32 	%f147, %f144, 0fBD39BF78, 0f3DD80012;
	fma.rn.f32 	%f148, %f147, %f144, 0fBE0778E0;
	fma.rn.f32 	%f149, %f148, %f144, 0f3E146475;
	fma.rn.f32 	%f150, %f149, %f144, 0fBE2A68DD;
	fma.rn.f32 	%f151, %f150, %f144, 0f3E4CAF9E;
	fma.rn.f32 	%f152, %f151, %f144, 0fBE800042;
	fma.rn.f32 	%f153, %f152, %f144, 0f3EAAAAE6;
	fma.rn.f32 	%f154, %f153, %f144, 0fBF000000;
	mul.f32 	%f155, %f144, %f154;
	fma.rn.f32 	%f156, %f155, %f144, %f144;
	fma.rn.f32 	%f408, %f146, 0f3F317218, %f156;
	setp.lt.u32 	%p11, %r6, 2139095040;
	@%p11 bra 	$L__BB5_9;
	setp.gt.s32 	%p12, %r6, -1082130432;
	fma.rn.f32 	%f157, %f8, 0f7F800000, 0f7F800000;
	selp.f32 	%f158, %f157, %f408, %p12;
	setp.eq.f32 	%p13, %f8, 0f00000000;
	selp.f32 	%f408, 0f80000000, %f158, %p13;
$L__BB5_9:
	abs.f32 	%f159, %f405;
	mul.f32 	%f160, %f159, 0f4038AA3B;
	ex2.approx.ftz.f32 	%f161, %f160;
	add.f32 	%f162, %f161, 0f3F800000;
	rcp.approx.ftz.f32 	%f163, %f162;
	fma.rn.f32 	%f164, %f163, 0fC0000000, 0f3F800000;
	setp.ge.f32 	%p14, %f159, 0f41102CB4;
	selp.f32 	%f165, 0f3F800000, %f164, %p14;
	copysign.f32 	%f166, %f405, %f165;
	mul.f32 	%f167, %f405, %f405;
	fma.rn.f32 	%f168, %f167, 0f3C80F082, 0fBD563CAE;
	fma.rn.f32 	%f169, %f168, %f167, 0f3E085941;
	fma.rn.f32 	%f170, %f169, %f167, 0fBEAAA9ED;
	fma.rn.f32 	%f171, %f170, %f167, 0f00000000;
	fma.rn.f32 	%f172, %f171, %f405, %f405;
	setp.ge.f32 	%p15, %f159, 0f3F19999A;
	selp.f32 	%f173, %f166, %f172, %p15;
	abs.f32 	%f174, %f406;
	mul.f32 	%f175, %f174, 0f4038AA3B;
	ex2.approx.ftz.f32 	%f176, %f175;
	add.f32 	%f177, %f176, 0f3F800000;
	rcp.approx.ftz.f32 	%f178, %f177;
	fma.rn.f32 	%f179, %f178, 0fC0000000, 0f3F800000;
	setp.ge.f32 	%p16, %f174, 0f41102CB4;
	selp.f32 	%f180, 0f3F800000, %f179, %p16;
	copysign.f32 	%f181, %f406, %f180;
	mul.f32 	%f182, %f406, %f406;
	fma.rn.f32 	%f183, %f182, 0f3C80F082, 0fBD563CAE;
	fma.rn.f32 	%f184, %f183, %f182, 0f3E085941;
	fma.rn.f32 	%f185, %f184, %f182, 0fBEAAA9ED;
	fma.rn.f32 	%f186, %f185, %f182, 0f00000000;
	fma.rn.f32 	%f187, %f186, %f406, %f406;
	setp.ge.f32 	%p17, %f174, 0f3F19999A;
	selp.f32 	%f188, %f181, %f187, %p17;
	abs.f32 	%f189, %f407;
	mul.f32 	%f190, %f189, 0f4038AA3B;
	ex2.approx.ftz.f32 	%f191, %f190;
	add.f32 	%f192, %f191, 0f3F800000;
	rcp.approx.ftz.f32 	%f193, %f192;
	fma.rn.f32 	%f194, %f193, 0fC0000000, 0f3F800000;
	setp.ge.f32 	%p18, %f189, 0f41102CB4;
	selp.f32 	%f195, 0f3F800000, %f194, %p18;
	copysign.f32 	%f196, %f407, %f195;
	mul.f32 	%f197, %f407, %f407;
	fma.rn.f32 	%f198, %f197, 0f3C80F082, 0fBD563CAE;
	fma.rn.f32 	%f199, %f198, %f197, 0f3E085941;
	fma.rn.f32 	%f200, %f199, %f197, 0fBEAAA9ED;
	fma.rn.f32 	%f201, %f200, %f197, 0f00000000;
	fma.rn.f32 	%f202, %f201, %f407, %f407;
	setp.ge.f32 	%p19, %f189, 0f3F19999A;
	selp.f32 	%f203, %f196, %f202, %p19;
	abs.f32 	%f204, %f408;
	mul.f32 	%f205, %f204, 0f4038AA3B;
	ex2.approx.ftz.f32 	%f206, %f205;
	add.f32 	%f207, %f206, 0f3F800000;
	rcp.approx.ftz.f32 	%f208, %f207;
	fma.rn.f32 	%f209, %f208, 0fC0000000, 0f3F800000;
	setp.ge.f32 	%p20, %f204, 0f41102CB4;
	selp.f32 	%f210, 0f3F800000, %f209, %p20;
	copysign.f32 	%f211, %f408, %f210;
	mul.f32 	%f212, %f408, %f408;
	fma.rn.f32 	%f213, %f212, 0f3C80F082, 0fBD563CAE;
	fma.rn.f32 	%f214, %f213, %f212, 0f3E085941;
	fma.rn.f32 	%f215, %f214, %f212, 0fBEAAA9ED;
	fma.rn.f32 	%f216, %f215, %f212, 0f00000000;
	fma.rn.f32 	%f217, %f216, %f408, %f408;
	setp.ge.f32 	%p21, %f204, 0f3F19999A;
	selp.f32 	%f218, %f211, %f217, %p21;
	mul.f32 	%f219, %f1, %f173;
	mul.f32 	%f220, %f2, %f188;
	mul.f32 	%f221, %f3, %f203;
	mul.f32 	%f222, %f4, %f218;
	cvta.to.global.u64 	%rd8, %rd5;
	add.s64 	%rd2, %rd8, %rd7;
	st.global.v4.f32 	[%rd2], {%f219, %f220, %f221, %f222};
	shl.b32 	%r45, %r1, 2;
	mul.wide.u32 	%rd3, %r45, 4;
	add.s64 	%rd10, %rd1, %rd3;
	ld.global.v4.f32 	{%f21, %f22, %f23, %f24}, [%rd10];
	fma.rn.f32 	%f223, %f21, 0f3BBB989D, 0f3F000000;
	cvt.sat.f32.f32 	%f224, %f223;
	mov.f32 	%f225, 0f4B400001;
	mov.f32 	%f226, 0f437C0000;
	fma.rm.f32 	%f227, %f224, %f226, %f225;
	add.f32 	%f228, %f227, 0fCB40007F;
	neg.f32 	%f229, %f228;
	fma.rn.f32 	%f230, %f21, 0f3FB8AA3B, %f229;
	fma.rn.f32 	%f231, %f21, 0f32A57060, %f230;
	mov.b32 	%r46, %f227;
	shl.b32 	%r47, %r46, 23;
	mov.b32 	%f232, %r47;
	ex2.approx.ftz.f32 	%f233, %f231;
	mul.f32 	%f25, %f233, %f232;
	fma.rn.f32 	%f234, %f22, 0f3BBB989D, 0f3F000000;
	cvt.sat.f32.f32 	%f235, %f234;
	fma.rm.f32 	%f236, %f235, %f226, %f225;
	add.f32 	%f237, %f236, 0fCB40007F;
	neg.f32 	%f238, %f237;
	fma.rn.f32 	%f239, %f22, 0f3FB8AA3B, %f238;
	fma.rn.f32 	%f240, %f22, 0f32A57060, %f239;
	mov.b32 	%r48, %f236;
	shl.b32 	%r49, %r48, 23;
	mov.b32 	%f241, %r49;
	ex2.approx.ftz.f32 	%f242, %f240;
	mul.f32 	%f26, %f242, %f241;
	fma.rn.f32 	%f243, %f23, 0f3BBB989D, 0f3F000000;
	cvt.sat.f32.f32 	%f244, %f243;
	fma.rm.f32 	%f245, %f244, %f226, %f225;
	add.f32 	%f246, %f245, 0fCB40007F;
	neg.f32 	%f247, %f246;
	fma.rn.f32 	%f248, %f23, 0f3FB8AA3B, %f247;
	fma.rn.f32 	%f249, %f23, 0f32A57060, %f248;
	mov.b32 	%r50, %f245;
	shl.b32 	%r51, %r50, 23;
	mov.b32 	%f250, %r51;
	ex2.approx.ftz.f32 	%f251, %f249;
	mul.f32 	%f27, %f251, %f250;
	fma.rn.f32 	%f252, %f24, 0f3BBB989D, 0f3F000000;
	cvt.sat.f32.f32 	%f253, %f252;
	fma.rm.f32 	%f254, %f253, %f226, %f225;
	add.f32 	%f255, %f254, 0fCB40007F;
	neg.f32 	%f256, %f255;
	fma.rn.f32 	%f257, %f24, 0f3FB8AA3B, %f256;
	fma.rn.f32 	%f258, %f24, 0f32A57060, %f257;
	mov.b32 	%r52, %f254;
	shl.b32 	%r53, %r52, 23;
	mov.b32 	%f259, %r53;
	ex2.approx.ftz.f32 	%f260, %f258;
	mul.f32 	%f28, %f260, %f259;
	mov.f32 	%f261, 0f3F800000;
	add.rz.f32 	%f262, %f25, %f261;
	mov.b32 	%r54, %f262;
	add.s32 	%r55, %r54, -1061158912;
	and.b32  	%r56, %r55, -8388608;
	mov.b32 	%r7, %f25;
	sub.s32 	%r57, %r7, %r56;
	mov.b32 	%f263, %r57;
	sub.s32 	%r58, 1082130432, %r56;
	mov.b32 	%f264, %r58;
	fma.rn.f32 	%f265, %f264, 0f3E800000, 0fBF800000;
	add.f32 	%f266, %f265, %f263;
	cvt.rn.f32.s32 	%f267, %r56;
	mul.f32 	%f268, %f267, 0f34000000;
	fma.rn.f32 	%f269, %f266, 0fBD39BF78, 0f3DD80012;
	fma.rn.f32 	%f270, %f269, %f266, 0fBE0778E0;
	fma.rn.f32 	%f271, %f270, %f266, 0f3E146475;
	fma.rn.f32 	%f272, %f271, %f266, 0fBE2A68DD;
	fma.rn.f32 	%f273, %f272, %f266, 0f3E4CAF9E;
	fma.rn.f32 	%f274, %f273, %f266, 0fBE800042;
	fma.rn.f32 	%f275, %f274, %f266, 0f3EAAAAE6;
	fma.rn.f32 	%f276, %f275, %f266, 0fBF000000;
	mul.f32 	%f277, %f266, %f276;
	fma.rn.f32 	%f278, %f277, %f266, %f266;
	fma.rn.f32 	%f409, %f268, 0f3F317218, %f278;
	setp.lt.u32 	%p22, %r7, 2139095040;
	@%p22 bra 	$L__BB5_11;
	setp.gt.s32 	%p23, %r7, -1082130432;
	fma.rn.f32 	%f279, %f25, 0f7F800000, 0f7F800000;
	selp.f32 	%f280, %f279, %f409, %p23;
	setp.eq.f32 	%p24, %f25, 0f00000000;
	selp.f32 	%f409, 0f80000000, %f280, %p24;
$L__BB5_11:
	mov.f32 	%f281, 0f3F800000;
	add.rz.f32 	%f282, %f26, %f281;
	mov.b32 	%r59, %f282;
	add.s32 	%r60, %r59, -1061158912;
	and.b32  	%r61, %r60, -8388608;
	mov.b32 	%r8, %f26;
	sub.s32 	%r62, %r8, %r61;
	mov.b32 	%f283, %r62;
	sub.s32 	%r63, 1082130432, %r61;
	mov.b32 	%f284, %r63;
	fma.rn.f32 	%f285, %f284, 0f3E800000, 0fBF800000;
	add.f32 	%f286, %f285, %f283;
	cvt.rn.f32.s32 	%f287, %r61;
	mul.f32 	%f288, %f287, 0f34000000;
	fma.rn.f32 	%f289, %f286, 0fBD39BF78, 0f3DD80012;
	fma.rn.f32 	%f290, %f289, %f286, 0fBE0778E0;
	fma.rn.f32 	%f291, %f290, %f286, 0f3E146475;
	fma.rn.f32 	%f292, %f291, %f286, 0fBE2A68DD;
	fma.rn.f32 	%f293, %f292, %f286, 0f3E4CAF9E;
	fma.rn.f32 	%f294, %f293, %f286, 0fBE800042;
	fma.rn.f32 	%f295, %f294, %f286, 0f3EAAAAE6;
	fma.rn.f32 	%f296, %f295, %f286, 0fBF000000;
	mul.f32 	%f297, %f286, %f296;
	fma.rn.f32 	%f298, %f297, %f286, %f286;
	fma.rn.f32 	%f410, %f288, 0f3F317218, %f298;
	setp.lt.u32 	%p25, %r8, 2139095040;
	@%p25 bra 	$L__BB5_13;
	setp.gt.s32 	%p26, %r8, -1082130432;
	fma.rn.f32 	%f299, %f26, 0f7F800000, 0f7F800000;
	selp.f32 	%f300, %f299, %f410, %p26;
	setp.eq.f32 	%p27, %f26, 0f00000000;
	selp.f32 	%f410, 0f80000000, %f300, %p27;
$L__BB5_13:
	mov.f32 	%f301, 0f3F800000;
	add.rz.f32 	%f302, %f27, %f301;
	mov.b32 	%r64, %f302;
	add.s32 	%r65, %r64, -1061158912;
	and.b32  	%r66, %r65, -8388608;
	mov.b32 	%r9, %f27;
	sub.s32 	%r67, %r9, %r66;
	mov.b32 	%f303, %r67;
	sub.s32 	%r68, 1082130432, %r66;
	mov.b32 	%f304, %r68;
	fma.rn.f32 	%f305, %f304, 0f3E800000, 0fBF800000;
	add.f32 	%f306, %f305, %f303;
	cvt.rn.f32.s32 	%f307, %r66;
	mul.f32 	%f308, %f307, 0f34000000;
	fma.rn.f32 	%f309, %f306, 0fBD39BF78, 0f3DD80012;
	fma.rn.f32 	%f310, %f309, %f306, 0fBE0778E0;
	fma.rn.f32 	%f311, %f310, %f306, 0f3E146475;
	fma.rn.f32 	%f312, %f311, %f306, 0fBE2A68DD;
	fma.rn.f32 	%f313, %f312, %f306, 0f3E4CAF9E;
	fma.rn.f32 	%f314, %f313, %f306, 0fBE800042;
	fma.rn.f32 	%f315, %f314, %f306, 0f3EAAAAE6;
	fma.rn.f32 	%f316, %f315, %f306, 0fBF000000;
	mul.f32 	%f317, %f306, %f316;
	fma.rn.f32 	%f318, %f317, %f306, %f306;
	fma.rn.f32 	%f411, %f308, 0f3F317218, %f318;
	setp.lt.u32 	%p28, %r9, 2139095040;
	@%p28 bra 	$L__BB5_15;
	setp.gt.s32 	%p29, %r9, -1082130432;
	fma.rn.f32 	%f319, %f27, 0f7F800000, 0f7F800000;
	selp.f32 	%f320, %f319, %f411, %p29;
	setp.eq.f32 	%p30, %f27, 0f00000000;
	selp.f32 	%f411, 0f80000000, %f320, %p30;
$L__BB5_15:
	mov.f32 	%f321, 0f3F800000;
	add.rz.f32 	%f322, %f28, %f321;
	mov.b32 	%r69, %f322;
	add.s32 	%r70, %r69, -1061158912;
	and.b32  	%r71, %r70, -8388608;
	mov.b32 	%r10, %f28;
	sub.s32 	%r72, %r10, %r71;
	mov.b32 	%f323, %r72;
	sub.s32 	%r73, 1082130432, %r71;
	mov.b32 	%f324, %r73;
	fma.rn.f32 	%f325, %f324, 0f3E800000, 0fBF800000;
	add.f32 	%f326, %f325, %f323;
	cvt.rn.f32.s32 	%f327, %r71;
	mul.f32 	%f328, %f327, 0f34000000;
	fma.rn.f32 	%f329, %f326, 0fBD39BF78, 0f3DD80012;
	fma.rn.f32 	%f330, %f329, %f326, 0fBE0778E0;
	fma.rn.f32 	%f331, %f330, %f326, 0f3E146475;
	fma.rn.f32 	%f332, %f331, %f326, 0fBE2A68DD;
	fma.rn.f32 	%f333, %f332, %f326, 0f3E4CAF9E;
	fma.rn.f32 	%f334, %f333, %f326, 0fBE800042;
	fma.rn.f32 	%f335, %f334, %f326, 0f3EAAAAE6;
	fma.rn.f32 	%f336, %f335, %f326, 0fBF000000;
	mul.f32 	%f337, %f326, %f336;
	fma.rn.f32 	%f338, %f337, %f326, %f326;
	fma.rn.f32 	%f412, %f328, 0f3F317218, %f338;
	setp.lt.u32 	%p31, %r10, 2139095040;
	@%p31 bra 	$L__BB5_17;
	setp.gt.s32 	%p32, %r10, -1082130432;
	fma.rn.f32 	%f339, %f28, 0f7F800000, 0f7F800000;
	selp.f32 	%f340, %f339, %f412, %p32;
	setp.eq.f32 	%p33, %f28, 0f00000000;
	selp.f32 	%f412, 0f80000000, %f340, %p33;
$L__BB5_17:
	abs.f32 	%f341, %f409;
	mul.f32 	%f342, %f341, 0f4038AA3B;
	ex2.approx.ftz.f32 	%f343, %f342;
	add.f32 	%f344, %f343, 0f3F800000;
	rcp.approx.ftz.f32 	%f345, %f344;
	fma.rn.f32 	%f346, %f345, 0fC0000000, 0f3F800000;
	setp.ge.f32 	%p34, %f341, 0f41102CB4;
	selp.f32 	%f347, 0f3F800000, %f346, %p34;
	copysign.f32 	%f348, %f409, %f347;
	mul.f32 	%f349, %f409, %f409;
	fma.rn.f32 	%f350, %f349, 0f3C80F082, 0fBD563CAE;
	fma.rn.f32 	%f351, %f350, %f349, 0f3E085941;
	fma.rn.f32 	%f352, %f351, %f349, 0fBEAAA9ED;
	fma.rn.f32 	%f353, %f352, %f349, 0f00000000;
	fma.rn.f32 	%f354, %f353, %f409, %f409;
	setp.ge.f32 	%p35, %f341, 0f3F19999A;
	selp.f32 	%f355, %f348, %f354, %p35;
	abs.f32 	%f356, %f410;
	mul.f32 	%f357, %f356, 0f4038AA3B;
	ex2.approx.ftz.f32 	%f358, %f357;
	add.f32 	%f359, %f358, 0f3F800000;
	rcp.approx.ftz.f32 	%f360, %f359;
	fma.rn.f32 	%f361, %f360, 0fC0000000, 0f3F800000;
	setp.ge.f32 	%p36, %f356, 0f41102CB4;
	selp.f32 	%f362, 0f3F800000, %f361, %p36;
	copysign.f32 	%f363, %f410, %f362;
	mul.f32 	%f364, %f410, %f410;
	fma.rn.f32 	%f365, %f364, 0f3C80F082, 0fBD563CAE;
	fma.rn.f32 	%f366, %f365, %f364, 0f3E085941;
	fma.rn.f32 	%f367, %f366, %f364, 0fBEAAA9ED;
	fma.rn.f32 	%f368, %f367, %f364, 0f00000000;
	fma.rn.f32 	%f369, %f368, %f410, %f410;
	setp.ge.f32 	%p37, %f356, 0f3F19999A;
	selp.f32 	%f370, %f363, %f369, %p37;
	abs.f32 	%f371, %f411;
	mul.f32 	%f372, %f371, 0f4038AA3B;
	ex2.approx.ftz.f32 	%f373, %f372;
	add.f32 	%f374, %f373, 0f3F800000;
	rcp.approx.ftz.f32 	%f375, %f374;
	fma.rn.f32 	%f376, %f375, 0fC0000000, 0f3F800000;
	setp.ge.f32 	%p38, %f371, 0f41102CB4;
	selp.f32 	%f377, 0f3F800000, %f376, %p38;
	copysign.f32 	%f378, %f411, %f377;
	mul.f32 	%f379, %f411, %f411;
	fma.rn.f32 	%f380, %f379, 0f3C80F082, 0fBD563CAE;
	fma.rn.f32 	%f381, %f380, %f379, 0f3E085941;
	fma.rn.f32 	%f382, %f381, %f379, 0fBEAAA9ED;
	fma.rn.f32 	%f383, %f382, %f379, 0f00000000;
	fma.rn.f32 	%f384, %f383, %f411, %f411;
	setp.ge.f32 	%p39, %f371, 0f3F19999A;
	selp.f32 	%f385, %f378, %f384, %p39;
	abs.f32 	%f386, %f412;
	mul.f32 	%f387, %f386, 0f4038AA3B;
	ex2.approx.ftz.f32 	%f388, %f387;
	add.f32 	%f389, %f388, 0f3F800000;
	rcp.approx.ftz.f32 	%f390, %f389;
	fma.rn.f32 	%f391, %f390, 0fC0000000, 0f3F800000;
	setp.ge.f32 	%p40, %f386, 0f41102CB4;
	selp.f32 	%f392, 0f3F800000, %f391, %p40;
	copysign.f32 	%f393, %f412, %f392;
	mul.f32 	%f394, %f412, %f412;
	fma.rn.f32 	%f395, %f394, 0f3C80F082, 0fBD563CAE;
	fma.rn.f32 	%f396, %f395, %f394, 0f3E085941;
	fma.rn.f32 	%f397, %f396, %f394, 0fBEAAA9ED;
	fma.rn.f32 	%f398, %f397, %f394, 0f00000000;
	fma.rn.f32 	%f399, %f398, %f412, %f412;
	setp.ge.f32 	%p41, %f386, 0f3F19999A;
	selp.f32 	%f400, %f393, %f399, %p41;
	mul.f32 	%f401, %f21, %f355;
	mul.f32 	%f402, %f22, %f370;
	mul.f32 	%f403, %f23, %f385;
	mul.f32 	%f404, %f24, %f400;
	add.s64 	%rd11, %rd2, %rd3;
	st.global.v4.f32 	[%rd11], {%f401, %f402, %f403, %f404};
$L__BB5_18:
	ret;

}
	// .globl	_Z19mish_onethread_vec8PfS_i
.visible .entry _Z19mish_onethread_vec8PfS_i(
	.param .u64 .ptr .align 1 _Z19mish_onethread_vec8PfS_i_param_0,
	.param .u64 .ptr .align 1 _Z19mish_onethread_vec8PfS_i_param_1,
	.param .u32 _Z19mish_onethread_vec8PfS_i_param_2
)
{
	.reg .pred 	%p<2>;
	.reg .b32 	%r<10>;
	.reg .b32 	%f<9>;
	.reg .b64 	%rd<8>;

	ld.param.u64 	%rd1, [_Z19mish_onethread_vec8PfS_i_param_0];
	ld.param.u64 	%rd2, [_Z19mish_onethread_vec8PfS_i_param_1];
	ld.param.u32 	%r2, [_Z19mish_onethread_vec8PfS_i_param_2];
	mov.u32 	%r3, %ntid.x;
	mov.u32 	%r4, %ctaid.x;
	mov.u32 	%r5, %tid.x;
	mad.lo.s32 	%r1, %r3, %r4, %r5;
	shr.s32 	%r6, %r2, 31;
	shr.u32 	%r7, %r6, 29;
	add.s32 	%r8, %r2, %r7;
	shr.s32 	%r9, %r8, 3;
	setp.ge.s32 	%p1, %r1, %r9;
	@%p1 bra 	$L__BB6_2;
	cvta.to.global.u64 	%rd3, %rd1;
	cvta.to.global.u64 	%rd4, %rd2;
	mul.wide.s32 	%rd5, %r1, 32;
	add.s64 	%rd6, %rd3, %rd5;
	ld.global.f32 	%f1, [%rd6];
	ld.global.f32 	%f2, [%rd6+4];
	ld.global.f32 	%f3, [%rd6+8];
	ld.global.f32 	%f4, [%rd6+12];
	ld.global.f32 	%f5, [%rd6+16];
	ld.global.f32 	%f6, [%rd6+20];
	ld.global.f32 	%f7, [%rd6+24];
	ld.global.f32 	%f8, [%rd6+28];
	add.s64 	%rd7, %rd4, %rd5;
	st.global.f32 	[%rd7], %f1;
	st.global.f32 	[%rd7+4], %f2;
	st.global.f32 	[%rd7+8], %f3;
	st.global.f32 	[%rd7+12], %f4;
	st.global.f32 	[%rd7+16], %f5;
	st.global.f32 	[%rd7+20], %f6;
	st.global.f32 	[%rd7+24], %f7;
	st.global.f32 	[%rd7+28], %f8;
$L__BB6_2:
	ret;

}
	// .globl	_Z26mish_contiguous_vectorizedPfS_i
.visible .entry _Z26mish_contiguous_vectorizedPfS_i(
	.param .u64 .ptr .align 1 _Z26mish_contiguous_vectorizedPfS_i_param_0,
	.param .u64 .ptr .align 1 _Z26mish_contiguous_vectorizedPfS_i_param_1,
	.param .u32 _Z26mish_contiguous_vectorizedPfS_i_param_2
)
{
	.reg .pred 	%p<23>;
	.reg .b32 	%r<49>;
	.reg .b32 	%f<207>;
	.reg .b64 	%rd<9>;

	ld.param.u64 	%rd3, [_Z26mish_contiguous_vectorizedPfS_i_param_0];
	ld.param.u64 	%rd4, [_Z26mish_contiguous_vectorizedPfS_i_param_1];
	ld.param.u32 	%r10, [_Z26mish_contiguous_vectorizedPfS_i_param_2];
	shr.s32 	%r11, %r10, 31;
	shr.u32 	%r12, %r11, 30;
	add.s32 	%r13, %r10, %r12;
	shr.s32 	%r14, %r13, 2;
	mov.u32 	%r15, %nctaid.x;
	div.u32 	%r16, %r14, %r15;
	mov.u32 	%r17, %ctaid.x;
	mul.lo.s32 	%r18, %r16, %r17;
	mov.u32 	%r19, %tid.x;
	add.s32 	%r48, %r18, %r19;
	add.s32 	%r2, %r18, %r16;
	setp.ge.u32 	%p1, %r48, %r2;
	@%p1 bra 	$L__BB7_11;
	mov.u32 	%r3, %ntid.x;
	cvta.to.global.u64 	%rd1, %rd3;
	cvta.to.global.u64 	%rd2, %rd4;
$L__BB7_2:
	mul.wide.s32 	%rd5, %r48, 16;
	add.s64 	%rd6, %rd1, %rd5;
	ld.global.v4.f32 	{%f1, %f2, %f3, %f4}, [%rd6];
	fma.rn.f32 	%f21, %f1, 0f3BBB989D, 0f3F000000;
	cvt.sat.f32.f32 	%f22, %f21;
	mov.f32 	%f23, 0f4B400001;
	mov.f32 	%f24, 0f437C0000;
	fma.rm.f32 	%f25, %f22, %f24, %f23;
	add.f32 	%f26, %f25, 0fCB40007F;
	neg.f32 	%f27, %f26;
	fma.rn.f32 	%f28, %f1, 0f3FB8AA3B, %f27;
	fma.rn.f32 	%f29, %f1, 0f32A57060, %f28;
	mov.b32 	%r20, %f25;
	shl.b32 	%r21, %r20, 23;
	mov.b32 	%f30, %r21;
	ex2.approx.ftz.f32 	%f31, %f29;
	mul.f32 	%f5, %f31, %f30;
	fma.rn.f32 	%f32, %f2, 0f3BBB989D, 0f3F000000;
	cvt.sat.f32.f32 	%f33, %f32;
	fma.rm.f32 	%f34, %f33, %f24, %f23;
	add.f32 	%f35, %f34, 0fCB40007F;
	neg.f32 	%f36, %f35;
	fma.rn.f32 	%f37, %f2, 0f3FB8AA3B, %f36;
	fma.rn.f32 	%f38, %f2, 0f32A57060, %f37;
	mov.b32 	%r22, %f34;
	shl.b32 	%r23, %r22, 23;
	mov.b32 	%f39, %r23;
	ex2.approx.ftz.f32 	%f40, %f38;
	mul.f32 	%f6, %f40, %f39;
	fma.rn.f32 	%f41, %f3, 0f3BBB989D, 0f3F000000;
	cvt.sat.f32.f32 	%f42, %f41;
	fma.rm.f32 	%f43, %f42, %f24, %f23;
	add.f32 	%f44, %f43, 0fCB40007F;
	neg.f32 	%f45, %f44;
	fma.rn.f32 	%f46, %f3, 0f3FB8AA3B, %f45;
	fma.rn.f32 	%f47, %f3, 0f32A57060, %f46;
	mov.b32 	%r24, %f43;
	shl.b32 	%r25, %r24, 23;
	mov.b32 	%f48, %r25;
	ex2.approx.ftz.f32 	%f49, %f47;
	mul.f32 	%f7, %f49, %f48;
	fma.rn.f32 	%f50, %f4, 0f3BBB989D, 0f3F000000;
	cvt.sat.f32.f32 	%f51, %f50;
	fma.rm.f32 	%f52, %f51, %f24, %f23;
	add.f32 	%f53, %f52, 0fCB40007F;
	neg.f32 	%f54, %f53;
	fma.rn.f32 	%f55, %f4, 0f3FB8AA3B, %f54;
	fma.rn.f32 	%f56, %f4, 0f32A57060, %f55;
	mov.b32 	%r26, %f52;
	shl.b32 	%r27, %r26, 23;
	mov.b32 	%f57, %r27;
	ex2.approx.ftz.f32 	%f58, %f56;
	mul.f32 	%f8, %f58, %f57;
	mov.f32 	%f59, 0f3F800000;
	add.rz.f32 	%f60, %f5, %f59;
	mov.b32 	%r28, %f60;
	add.s32 	%r29, %r28, -1061158912;
	and.b32  	%r30, %r29, -8388608;
	mov.b32 	%r5, %f5;
	sub.s32 	%r31, %r5, %r30;
	mov.b32 	%f61, %r31;
	sub.s32 	%r32, 1082130432, %r30;
	mov.b32 	%f62, %r32;
	fma.rn.f32 	%f63, %f62, 0f3E800000, 0fBF800000;
	add.f32 	%f64, %f63, %f61;
	cvt.rn.f32.s32 	%f65, %r30;
	mul.f32 	%f66, %f65, 0f34000000;
	fma.rn.f32 	%f67, %f64, 0fBD39BF78, 0f3DD80012;
	fma.rn.f32 	%f68, %f67, %f64, 0fBE0778E0;
	fma.rn.f32 	%f69, %f68, %f64, 0f3E146475;
	fma.rn.f32 	%f70, %f69, %f64, 0fBE2A68DD;
	fma.rn.f32 	%f71, %f70, %f64, 0f3E4CAF9E;
	fma.rn.f32 	%f72, %f71, %f64, 0fBE800042;
	fma.rn.f32 	%f73, %f72, %f64, 0f3EAAAAE6;
	fma.rn.f32 	%f74, %f73, %f64, 0fBF000000;
	mul.f32 	%f75, %f64, %f74;
	fma.rn.f32 	%f76, %f75, %f64, %f64;
	fma.rn.f32 	%f203, %f66, 0f3F317218, %f76;
	setp.lt.u32 	%p2, %r5, 2139095040;
	@%p2 bra 	$L__BB7_4;
	setp.gt.s32 	%p3, %r5, -1082130432;
	fma.rn.f32 	%f77, %f5, 0f7F800000, 0f7F800000;
	selp.f32 	%f78, %f77, %f203, %p3;
	setp.eq.f32 	%p4, %f5, 0f00000000;
	selp.f32 	%f203, 0f80000000, %f78, %p4;
$L__BB7_4:
	mov.f32 	%f79, 0f3F800000;
	add.rz.f32 	%f80, %f6, %f79;
	mov.b32 	%r33, %f80;
	add.s32 	%r34, %r33, -1061158912;
	and.b32  	%r35, %r34, -8388608;
	mov.b32 	%r6, %f6;
	sub.s32 	%r36, %r6, %r35;
	mov.b32 	%f81, %r36;
	sub.s32 	%r37, 1082130432, %r35;
	mov.b32 	%f82, %r37;
	fma.rn.f32 	%f83, %f82, 0f3E800000, 0fBF800000;
	add.f32 	%f84, %f83, %f81;
	cvt.rn.f32.s32 	%f85, %r35;
	mul.f32 	%f86, %f85, 0f34000000;
	fma.rn.f32 	%f87, %f84, 0fBD39BF78, 0f3DD80012;
	fma.rn.f32 	%f88, %f87, %f84, 0fBE0778E0;
	fma.rn.f32 	%f89, %f88, %f84, 0f3E146475;
	fma.rn.f32 	%f90, %f89, %f84, 0fBE2A68DD;
	fma.rn.f32 	%f91, %f90, %f84, 0f3E4CAF9E;
	fma.rn.f32 	%f92, %f91, %f84, 0fBE800042;
	fma.rn.f32 	%f93, %f92, %f84, 0f3EAAAAE6;
	fma.rn.f32 	%f94, %f93, %f84, 0fBF000000;
	mul.f32 	%f95, %f84, %f94;
	fma.rn.f32 	%f96, %f95, %f84, %f84;
	fma.rn.f32 	%f204, %f86, 0f3F317218, %f96;
	setp.lt.u32 	%p5, %r6, 2139095040;
	@%p5 bra 	$L__BB7_6;
	setp.gt.s32 	%p6, %r6, -1082130432;
	fma.rn.f32 	%f97, %f6, 0f7F800000, 0f7F800000;
	selp.f32 	%f98, %f97, %f204, %p6;
	setp.eq.f32 	%p7, %f6, 0f00000000;
	selp.f32 	%f204, 0f80000000, %f98, %p7;
$L__BB7_6:
	mov.f32 	%f99, 0f3F800000;
	add.rz.f32 	%f100, %f7, %f99;
	mov.b32 	%r38, %f100;
	add.s32 	%r39, %r38, -1061158912;
	and.b32  	%r40, %r39, -8388608;
	mov.b32 	%r7, %f7;
	sub.s32 	%r41, %r7, %r40;
	mov.b32 	%f101, %r41;
	sub.s32 	%r42, 1082130432, %r40;
	mov.b32 	%f102, %r42;
	fma.rn.f32 	%f103, %f102, 0f3E800000, 0fBF800000;
	add.f32 	%f104, %f103, %f101;
	cvt.rn.f32.s32 	%f105, %r40;
	mul.f32 	%f106, %f105, 0f34000000;
	fma.rn.f32 	%f107, %f104, 0fBD39BF78, 0f3DD80012;
	fma.rn.f32 	%f108, %f107, %f104, 0fBE0778E0;
	fma.rn.f32 	%f109, %f108, %f104, 0f3E146475;
	fma.rn.f32 	%f110, %f109, %f104, 0fBE2A68DD;
	fma.rn.f32 	%f111, %f110, %f104, 0f3E4CAF9E;
	fma.rn.f32 	%f112, %f111, %f104, 0fBE800042;
	fma.rn.f32 	%f113, %f112, %f104, 0f3EAAAAE6;
	fma.rn.f32 	%f114, %f113, %f104, 0fBF000000;
	mul.f32 	%f115, %f104, %f114;
	fma.rn.f32 	%f116, %f115, %f104, %f104;
	fma.rn.f32 	%f205, %f106, 0f3F317218, %f116;
	setp.lt.u32 	%p8, %r7, 2139095040;
	@%p8 bra 	$L__BB7_8;
	setp.gt.s32 	%p9, %r7, -1082130432;
	fma.rn.f32 	%f117, %f7, 0f7F800000, 0f7F800000;
	selp.f32 	%f118, %f117, %f205, %p9;
	setp.eq.f32 	%p10, %f7, 0f00000000;
	selp.f32 	%f205, 0f80000000, %f118, %p10;
$L__BB7_8:
	mov.f32 	%f119, 0f3F800000;
	add.rz.f32 	%f120, %f8, %f119;
	mov.b32 	%r43, %f120;
	add.s32 	%r44, %r43, -1061158912;
	and.b32  	%r45, %r44, -8388608;
	mov.b32 	%r8, %f8;
	sub.s32 	%r46, %r8, %r45;
	mov.b32 	%f121, %r46;
	sub.s32 	%r47, 1082130432, %r45;
	mov.b32 	%f122, %r47;
	fma.rn.f32 	%f123, %f122, 0f3E800000, 0fBF800000;
	add.f32 	%f124, %f123, %f121;
	cvt.rn.f32.s32 	%f125, %r45;
	mul.f32 	%f126, %f125, 0f34000000;
	fma.rn.f32 	%f127, %f124, 0fBD39BF78, 0f3DD80012;
	fma.rn.f32 	%f128, %f127, %f124, 0fBE0778E0;
	fma.rn.f32 	%f129, %f128, %f124, 0f3E146475;
	fma.rn.f32 	%f130, %f129, %f124, 0fBE2A68DD;
	fma.rn.f32 	%f131, %f130, %f124, 0f3E4CAF9E;
	fma.rn.f32 	%f132, %f131, %f124, 0fBE800042;
	fma.rn.f32 	%f133, %f132, %f124, 0f3EAAAAE6;
	fma.rn.f32 	%f134, %f133, %f124, 0fBF000000;
	mul.f32 	%f135, %f124, %f134;
	fma.rn.f32 	%f136, %f135, %f124, %f124;
	fma.rn.f32 	%f206, %f126, 0f3F317218, %f136;
	setp.lt.u32 	%p11, %r8, 2139095040;
	@%p11 bra 	$L__BB7_10;
	setp.gt.s32 	%p12, %r8, -1082130432;
	fma.rn.f32 	%f137, %f8, 0f7F800000, 0f7F800000;
	selp.f32 	%f138, %f137, %f206, %p12;
	setp.eq.f32 	%p13, %f8, 0f00000000;
	selp.f32 	%f206, 0f80000000, %f138, %p13;
$L__BB7_10:
	abs.f32 	%f139, %f203;
	mul.f32 	%f140, %f139, 0f4038AA3B;
	ex2.approx.ftz.f32 	%f141, %f140;
	add.f32 	%f142, %f141, 0f3F800000;
	rcp.approx.ftz.f32 	%f143, %f142;
	fma.rn.f32 	%f144, %f143, 0fC0000000, 0f3F800000;
	setp.ge.f32 	%p14, %f139, 0f41102CB4;
	selp.f32 	%f145, 0f3F800000, %f144, %p14;
	copysign.f32 	%f146, %f203, %f145;
	mul.f32 	%f147, %f203, %f203;
	fma.rn.f32 	%f148, %f147, 0f3C80F082, 0fBD563CAE;
	fma.rn.f32 	%f149, %f148, %f147, 0f3E085941;
	fma.rn.f32 	%f150, %f149, %f147, 0fBEAAA9ED;
	fma.rn.f32 	%f151, %f150, %f147, 0f00000000;
	fma.rn.f32 	%f152, %f151, %f203, %f203;
	setp.ge.f32 	%p15, %f139, 0f3F19999A;
	selp.f32 	%f153, %f146, %f152, %p15;
	abs.f32 	%f154, %f204;
	mul.f32 	%f155, %f154, 0f4038AA3B;
	ex2.approx.ftz.f32 	%f156, %f155;
	add.f32 	%f157, %f156, 0f3F800000;
	rcp.approx.ftz.f32 	%f158, %f157;
	fma.rn.f32 	%f159, %f158, 0fC0000000, 0f3F800000;
	setp.ge.f32 	%p16, %f154, 0f41102CB4;
	selp.f32 	%f160, 0f3F800000, %f159, %p16;
	copysign.f32 	%f161, %f204, %f160;
	mul.f32 	%f162, %f204, %f204;
	fma.rn.f32 	%f163, %f162, 0f3C80F082, 0fBD563CAE;
	fma.rn.f32 	%f164, %f163, %f162, 0f3E085941;
	fma.rn.f32 	%f165, %f164, %f162, 0fBEAAA9ED;
	fma.rn.f32 	%f166, %f165, %f162, 0f00000000;
	fma.rn.f32 	%f167, %f166, %f204, %f204;
	setp.ge.f32 	%p17, %f154, 0f3F19999A;
	selp.f32 	%f168, %f161, %f167, %p17;
	abs.f32 	%f169, %f205;
	mul.f32 	%f170, %f169, 0f4038AA3B;
	ex2.approx.ftz.f32 	%f171, %f170;
	add.f32 	%f172, %f171, 0f3F800000;
	rcp.approx.ftz.f32 	%f173, %f172;
	fma.rn.f32 	%f174, %f173, 0fC0000000, 0f3F800000;
	setp.ge.f32 	%p18, %f169, 0f41102CB4;
	selp.f32 	%f175, 0f3F800000, %f174, %p18;
	copysign.f32 	%f176, %f205, %f175;
	mul.f32 	%f177, %f205, %f205;
	fma.rn.f32 	%f178, %f177, 0f3C80F082, 0fBD563CAE;
	fma.rn.f32 	%f179, %f178, %f177, 0f3E085941;
	fma.rn.f32 	%f180, %f179, %f177, 0fBEAAA9ED;
	fma.rn.f32 	%f181, %f180, %f177, 0f00000000;
	fma.rn.f32 	%f182, %f181, %f205, %f205;
	setp.ge.f32 	%p19, %f169, 0f3F19999A;
	selp.f32 	%f183, %f176, %f182, %p19;
	abs.f32 	%f184, %f206;
	mul.f32 	%f185, %f184, 0f4038AA3B;
	ex2.approx.ftz.f32 	%f186, %f185;
	add.f32 	%f187, %f186, 0f3F800000;
	rcp.approx.ftz.f32 	%f188, %f187;
	fma.rn.f32 	%f189, %f188, 0fC0000000, 0f3F800000;
	setp.ge.f32 	%p20, %f184, 0f41102CB4;
	selp.f32 	%f190, 0f3F800000, %f189, %p20;
	copysign.f32 	%f191, %f206, %f190;
	mul.f32 	%f192, %f206, %f206;
	fma.rn.f32 	%f193, %f192, 0f3C80F082, 0fBD563CAE;
	fma.rn.f32 	%f194, %f193, %f192, 0f3E085941;
	fma.rn.f32 	%f195, %f194, %f192, 0fBEAAA9ED;
	fma.rn.f32 	%f196, %f195, %f192, 0f00000000;
	fma.rn.f32 	%f197, %f196, %f206, %f206;
	setp.ge.f32 	%p21, %f184, 0f3F19999A;
	selp.f32 	%f198, %f191, %f197, %p21;
	mul.f32 	%f199, %f1, %f153;
	mul.f32 	%f200, %f2, %f168;
	mul.f32 	%f201, %f3, %f183;
	mul.f32 	%f202, %f4, %f198;
	add.s64 	%rd8, %rd2, %rd5;
	st.global.v4.f32 	[%rd8], {%f199, %f200, %f201, %f202};
	add.s32 	%r48, %r48, %r3;
	setp.lt.u32 	%p22, %r48, %r2;
	@%p22 bra 	$L__BB7_2;
$L__BB7_11:
	ret;

}


// ===== COMPILED SASS (sm_100) =====

	.target	sm_100

	.elftype	@"ET_EXEC"


//--------------------- .note.nv.tkinfo           --------------------------
	.section	.note.nv.tkinfo,"",@"SHT_NOTE"
	.sectionflags	@"SHF_NOTE_NV_TKINFO"
	.tkinfo
        /*0018*/ 	.word	0x00000002
        /*0030*/ 	.string	""
        /*0030*/ 	.string	"ptxas"
        /*0030*/ 	.string	"Cuda compilation tools, release 13.0, V13.0.88"
        /*0030*/ 	.string	"Build cuda_13.0.r13.0/compiler.36424714_0"
        /*0030*/ 	.string	"-arch sm_100 -m 64 "



//--------------------- .note.nv.cuinfo           --------------------------
	.section	.note.nv.cuinfo,"",@"SHT_NOTE"
	.sectionflags	@"SHF_NOTE_NV_CUINFO"
        /*0018*/ 	.short	0x0002
        /*001a*/ 	.short	0x0064
        /*001c*/ 	.short	0x0082
	.zero		2


//--------------------- .nv.info                  --------------------------
	.section	.nv.info,"",@"SHT_CUDA_INFO"
	.align	4


	//----- nvinfo : EIATTR_REGCOUNT
	.align		4
        /*0000*/ 	.byte	0x04, 0x2f
        /*0002*/ 	.short	(.L_1 - .L_0)
	.align		4
.L_0:
        /*0004*/ 	.word	index@(_Z20mish_oneThreadPerEltPfS_i)
        /*0008*/ 	.word	0x0000000e


	//----- nvinfo : EIATTR_FRAME_SIZE
	.align		4
.L_1:
        /*000c*/ 	.byte	0x04, 0x11
        /*000e*/ 	.short	(.L_3 - .L_2)
	.align		4
.L_2:
        /*0010*/ 	.word	index@(_Z20mish_oneThreadPerEltPfS_i)
        /*0014*/ 	.word	0x00000000


	//----- nvinfo : EIATTR_REGCOUNT
	.align		4
.L_3:
        /*0018*/ 	.byte	0x04, 0x2f
        /*001a*/ 	.short	(.L_5 - .L_4)
	.align		4
.L_4:
        /*001c*/ 	.word	index@(_Z15mish_gridStridePfS_i)
        /*0020*/ 	.word	0x00000012


	//----- nvinfo : EIATTR_FRAME_SIZE
	.align		4
.L_5:
        /*0024*/ 	.byte	0x04, 0x11
        /*0026*/ 	.short	(.L_7 - .L_6)
	.align		4
.L_6:
        /*0028*/ 	.word	index@(_Z15mish_gridStridePfS_i)
        /*002c*/ 	.word	0x00000000


	//----- nvinfo : EIATTR_REGCOUNT
	.align		4
.L_7:
        /*0030*/ 	.byte	0x04, 0x2f
        /*0032*/ 	.short	(.L_9 - .L_8)
	.align		4
.L_8:
        /*0034*/ 	.word	index@(_Z31mish_oneThreadPerElt_vectorizedPfS_i)
        /*0038*/ 	.word	0x0000001c


	//----- nvinfo : EIATTR_FRAME_SIZE
	.align		4
.L_9:
        /*003c*/ 	.byte	0x04, 0x11
        /*003e*/ 	.short	(.L_11 - .L_10)
	.align		4
.L_10:
        /*0040*/ 	.word	index@(_Z31mish_oneThreadPerElt_vectorizedPfS_i)
        /*0044*/ 	.word	0x00000000


	//----- nvinfo : EIATTR_REGCOUNT
	.align		4
.L_11:
        /*0048*/ 	.byte	0x04, 0x2f
        /*004a*/ 	.short	(.L_13 - .L_12)
	.align		4
.L_12:
        /*004c*/ 	.word	index@(_Z26mish_gridStride_vectorizedPfS_i)
        /*0050*/ 	.word	0x00000020


	//----- nvinfo : EIATTR_FRAME_SIZE
	.align		4
.L_13:
        /*0054*/ 	.byte	0x04, 0x11
        /*0056*/ 	.short	(.L_15 - .L_14)
	.align		4
.L_14:
        /*0058*/ 	.word	index@(_Z26mish_gridStride_vectorizedPfS_i)
        /*005c*/ 	.word	0x00000000


	//----- nvinfo : EIATTR_REGCOUNT
	.align		4
.L_15:
        /*0060*/ 	.byte	0x04, 0x2f
        /*0062*/ 	.short	(.L_17 - .L_16)
	.align		4
.L_16:
        /*0064*/ 	.word	index@(_Z25mish_onethread_vec_unrollPfS_i)
        /*0068*/ 	.word	0x00000020


	//----- nvinfo : EIATTR_FRAME_SIZE
	.align		4
.L_17:
        /*006c*/ 	.byte	0x04, 0x11
        /*006e*/ 	.short	(.L_19 - .L_18)
	.align		4
.L_18:
        /*0070*/ 	.word	index@(_Z25mish_onethread_vec_unrollPfS_i)
        /*0074*/ 	.word	0x00000000


	//----- nvinfo : EIATTR_REGCOUNT
	.align		4
.L_19:
        /*0078*/ 	.byte	0x04, 0x2f
        /*007a*/ 	.short	(.L_21 - .L_20)
	.align		4
.L_20:
        /*007c*/ 	.word	index@(_Z26mish_onethread_vec_unroll2PfS_i)
        /*0080*/ 	.word	0x00000020


	//----- nvinfo : EIATTR_FRAME_SIZE
	.align		4
.L_21:
        /*0084*/ 	.byte	0x04, 0x11
        /*0086*/ 	.short	(.L_23 - .L_22)
	.align		4
.L_22:
        /*0088*/ 	.word	index@(_Z26mish_onethread_vec_unroll2PfS_i)
        /*008c*/ 	.word	0x00000000


	//----- nvinfo : EIATTR_REGCOUNT
	.align		4
.L_23:
        /*0090*/ 	.byte	0x04, 0x2f
        /*0092*/ 	.short	(.L_25 - .L_24)
	.align		4
.L_24:
        /*0094*/ 	.word	index@(_Z19mish_onethread_vec8PfS_i)
        /*0098*/ 	.word	0x0000001a


	//----- nvinfo : EIATTR_FRAME_SIZE
	.align		4
.L_25:
        /*009c*/ 	.byte	0x04, 0x11
        /*009e*/ 	.short	(.L_27 - .L_26)
	.align		4
.L_26:
        /*00a0*/ 	.word	index@(_Z19mish_onethread_vec8PfS_i)
        /*00a4*/ 	.word	0x00000000


	//----- nvinfo : EIATTR_REGCOUNT
	.align		4
.L_27:
        /*00a8*/ 	.byte	0x04, 0x2f
        /*00aa*/ 	.short	(.L_29 - .L_28)
	.align		4
.L_28:
        /*00ac*/ 	.word	index@(_Z26mish_contiguous_vectorizedPfS_i)
        /*00b0*/ 	.word	0x0000001d


	//----- nvinfo : EIATTR_FRAME_SIZE
	.align		4
.L_29:
        /*00b4*/ 	.byte	0x04, 0x11
        /*00b6*/ 	.short	(.L_31 - .L_30)
	.align		4
.L_30:
        /*00b8*/ 	.word	index@(_Z26mish_contiguous_vectorizedPfS_i)
        /*00bc*/ 	.word	0x00000000


	//----- nvinfo : EIATTR_MIN_STACK_SIZE
	.align		4
.L_31:
        /*00c0*/ 	.byte	0x04, 0x12
        /*00c2*/ 	.short	(.L_33 - .L_32)
	.align		4
.L_32:
        /*00c4*/ 	.word	index@(_Z26mish_contiguous_vectorizedPfS_i)
        /*00c8*/ 	.word	0x00000000


	//----- nvinfo : EIATTR_MIN_STACK_SIZE
	.align		4
.L_33:
        /*00cc*/ 	.byte	0x04, 0x12
        /*00ce*/ 	.short	(.L_35 - .L_34)
	.align		4
.L_34:
        /*00d0*/ 	.word	index@(_Z19mish_onethread_vec8PfS_i)
        /*00d4*/ 	.word	0x00000000


	//----- nvinfo : EIATTR_MIN_STACK_SIZE
	.align		4
.L_35:
        /*00d8*/ 	.byte	0x04, 0x12
        /*00da*/ 	.short	(.L_37 - .L_36)
	.align		4
.L_36:
        /*00dc*/ 	.word	index@(_Z26mish_onethread_vec_unroll2PfS_i)
        /*00e0*/ 	.word	0x00000000


	//----- nvinfo : EIATTR_MIN_STACK_SIZE
	.align		4
.L_37:
        /*00e4*/ 	.byte	0x04, 0x12
        /*00e6*/ 	.short	(.L_39 - .L_38)
	.align		4
.L_38:
        /*00e8*/ 	.word	index@(_Z25mish_onethread_vec_unrollPfS_i)
        /*00ec*/ 	.word	0x00000000


	//----- nvinfo : EIATTR_MIN_STACK_SIZE
	.align		4
.L_39:
        /*00f0*/ 	.byte	0x04, 0x12
        /*00f2*/ 	.short	(.L_41 - .L_40)
	.align		4
.L_40:
        /*00f4*/ 	.word	index@(_Z26mish_gridStride_vectorizedPfS_i)
        /*00f8*/ 	.word	0x00000000


	//----- nvinfo : EIATTR_MIN_STACK_SIZE
	.align		4
.L_41:
        /*00fc*/ 	.byte	0x04, 0x12
        /*00fe*/ 	.short	(.L_43 - .L_42)
	.align		4
.L_42:
        /*0100*/ 	.word	index@(_Z31mish_oneThreadPerElt_vectorizedPfS_i)
        /*0104*/ 	.word	0x00000000


	//----- nvinfo : EIATTR_MIN_STACK_SIZE
	.align		4
.L_43:
        /*0108*/ 	.byte	0x04, 0x12
        /*010a*/ 	.short	(.L_45 - .L_44)
	.align		4
.L_44:
        /*010c*/ 	.word	index@(_Z15mish_gridStridePfS_i)
        /*0110*/ 	.word	0x00000000


	//----- nvinfo : EIATTR_MIN_STACK_SIZE
	.align		4
.L_45:
        /*0114*/ 	.byte	0x04, 0x12
        /*0116*/ 	.short	(.L_47 - .L_46)
	.align		4
.L_46:
        /*0118*/ 	.word	index@(_Z20mish_oneThreadPerEltPfS_i)
        /*011c*/ 	.word	0x00000000
.L_47:


//--------------------- .nv.compat                --------------------------
	.section	.nv.compat,"",@"SHT_CUDA_COMPAT_INFO"
	.align	4
        /*0000*/ 	.byte	0x02, 0x09, 0x00, 0x00, 0x02, 0x02, 0x01, 0x00, 0x02, 0x05, 0x05, 0x00, 0x03, 0x07, 0x01, 0x01
        /*0010*/ 	.byte	0x02, 0x03, 0x00, 0x00, 0x02, 0x06, 0x01, 0x00, 0x04, 0x0b, 0x08, 0x00, 0x01, 0x00, 0x00, 0x00
        /*0020*/ 	.byte	0x00, 0x00, 0x00, 0x00


//--------------------- .nv.info._Z26mish_contiguous_vectorizedPfS_i --------------------------
	.section	.nv.info._Z26mish_contiguous_vectorizedPfS_i,"",@"SHT_CUDA_INFO"
	.sectionflags	@""
	.align	4


	//----- nvinfo : EIATTR_CUDA_API_VERSION
	.align		4
        /*0000*/ 	.byte	0x04, 0x37
        /*0002*/ 	.short	(.L_49 - .L_48)
.L_48:
        /*0004*/ 	.word	0x00000082


	//----- nvinfo : EIATTR_KPARAM_INFO
	.align		4
.L_49:
        /*0008*/ 	.byte	0x04, 0x17
        /*000a*/ 	.short	(.L_51 - .L_50)
.L_50:
        /*000c*/ 	.word	0x00000000
        /*0010*/ 	.short	0x0002
        /*0012*/ 	.short	0x0010
        /*0014*/ 	.byte	0x00, 0xf0, 0x11, 0x00


	//----- nvinfo : EIATTR_KPARAM_INFO
	.align		4
.L_51:
        /*0018*/ 	.byte	0x04, 0x17
        /*001a*/ 	.short	(.L_53 - .L_52)
.L_52:
        /*001c*/ 	.word	0x00000000
        /*0020*/ 	.short	0x0001
        /*0022*/ 	.short	0x0008
        /*0024*/ 	.byte	0x00, 0xf5, 0x21, 0x00


	//----- nvinfo : EIATTR_KPARAM_INFO
	.align		4
.L_53:
        /*0028*/ 	.byte	0x04, 0x17
        /*002a*/ 	.short	(.L_55 - .L_54)
.L_54:
        /*002c*/ 	.word	0x00000000
        /*0030*/ 	.short	0x0000
        /*0032*/ 	.short	0x0000
        /*0034*/ 	.byte	0x00, 0xf5, 0x21, 0x00


	//----- nvinfo : EIATTR_SPARSE_MMA_MASK
	.align		4
.L_55:
        /*0038*/ 	.byte	0x03, 0x50
        /*003a*/ 	.short	0x0000


	//----- nvinfo : EIATTR_MAXREG_COUNT
	.align		4
        /*003c*/ 	.byte	0x03, 0x1b
        /*003e*/ 	.short	0x00ff


	//----- nvinfo : EIATTR_MERCURY_ISA_VERSION
	.align		4
        /*0040*/ 	.byte	0x03, 0x5f
        /*0042*/ 	.short	0x0101


	//----- nvinfo : EIATTR_VRC_CTA_INIT_COUNT
	.align		4
        /*0044*/ 	.byte	0x02, 0x4a
	.zero		1
	.zero		1


	//----- nvinfo : EIATTR_EXIT_INSTR_OFFSETS
	.align		4
        /*0048*/ 	.byte	0x04, 0x1c
        /*004a*/ 	.short	(.L_57 - .L_56)


	//   ....[0]....
.L_56:
        /*004c*/ 	.word	0x000001d0


	//   ....[1]....
        /*0050*/ 	.word	0x00000f70


	//----- nvinfo : EIATTR_CRS_STACK_SIZE
	.align		4
.L_57:
        /*0054*/ 	.byte	0x04, 0x1e
        /*0056*/ 	.short	(.L_59 - .L_58)
.L_58:
        /*0058*/ 	.word	0x00000000


	//----- nvinfo : EIATTR_CBANK_PARAM_SIZE
	.align		4
.L_59:
        /*005c*/ 	.byte	0x03, 0x19
        /*005e*/ 	.short	0x0014


	//----- nvinfo : EIATTR_PARAM_CBANK
	.align		4
        /*0060*/ 	.byte	0x04, 0x0a
        /*0062*/ 	.short	(.L_61 - .L_60)
	.align		4
.L_60:
        /*0064*/ 	.word	index@(.nv.constant0._Z26mish_contiguous_vectorizedPfS_i)
        /*0068*/ 	.short	0x0380
        /*006a*/ 	.short	0x0014


	//----- nvinfo : EIATTR_SW_WAR
	.align		4
.L_61:
        /*006c*/ 	.byte	0x04, 0x36
        /*006e*/ 	.short	(.L_63 - .L_62)
.L_62:
        /*0070*/ 	.word	0x00000008
.L_63:


//--------------------- .nv.info._Z19mish_onethread_vec8PfS_i --------------------------
	.section	.nv.info._Z19mish_onethread_vec8PfS_i,"",@"SHT_CUDA_INFO"
	.sectionflags	@""
	.align	4


	//----- nvinfo : EIATTR_CUDA_API_VERSION
	.align		4
        /*0000*/ 	.byte	0x04, 0x37
        /*0002*/ 	.short	(.L_65 - .L_64)
.L_64:
        /*0004*/ 	.word	0x00000082


	//----- nvinfo : EIATTR_KPARAM_INFO
	.align		4
.L_65:
        /*0008*/ 	.byte	0x04, 0x17
        /*000a*/ 	.short	(.L_67 - .L_66)
.L_66:
        /*000c*/ 	.word	0x00000000
        /*0010*/ 	.short	0x0002
        /*0012*/ 	.short	0x0010
        /*0014*/ 	.byte	0x00, 0xf0, 0x11, 0x00


	//----- nvinfo : EIATTR_KPARAM_INFO
	.align		4
.L_67:
        /*0018*/ 	.byte	0x04, 0x17
        /*001a*/ 	.short	(.L_69 - .L_68)
.L_68:
        /*001c*/ 	.word	0x00000000
        /*0020*/ 	.short	0x0001
        /*0022*/ 	.short	0x0008
        /*0024*/ 	.byte	0x00, 0xf5, 0x21, 0x00


	//----- nvinfo : EIATTR_KPARAM_INFO
	.align		4
.L_69:
        /*0028*/ 	.byte	0x04, 0x17
        /*002a*/ 	.short	(.L_71 - .L_70)
.L_70:
        /*002c*/ 	.word	0x00000000
        /*0030*/ 	.short	0x0000
        /*0032*/ 	.short	0x0000
        /*0034*/ 	.byte	0x00, 0xf5, 0x21, 0x00


	//----- nvinfo : EIATTR_SPARSE_MMA_MASK
	.align		4
.L_71:
        /*0038*/ 	.byte	0x03, 0x50
        /*003a*/ 	.short	0x0000


	//----- nvinfo : EIATTR_MAXREG_COUNT
	.align		4
        /*003c*/ 	.byte	0x03, 0x1b
        /*003e*/ 	.short	0x00ff


	//----- nvinfo : EIATTR_MERCURY_ISA_VERSION
	.align		4
        /*0040*/ 	.byte	0x03, 0x5f
        /*0042*/ 	.short	0x0101


	//----- nvinfo : EIATTR_VRC_CTA_INIT_COUNT
	.align		4
        /*0044*/ 	.byte	0x02, 0x4a
	.zero		1
	.zero		1


	//----- nvinfo : EIATTR_EXIT_INSTR_OFFSETS
	.align		4
        /*0048*/ 	.byte	0x04, 0x1c
        /*004a*/ 	.short	(.L_73 - .L_72)


	//   ....[0]....
.L_72:
        /*004c*/ 	.word	0x000000a0


	//   ....[1]....
        /*0050*/ 	.word	0x00000200


	//----- nvinfo : EIATTR_CBANK_PARAM_SIZE
	.align		4
.L_73:
        /*0054*/ 	.byte	0x03, 0x19
        /*0056*/ 	.short	0x0014


	//----- nvinfo : EIATTR_PARAM_CBANK
	.align		4
        /*0058*/ 	.byte	0x04, 0x0a
        /*005a*/ 	.short	(.L_75 - .L_74)
	.align		4
.L_74:
        /*005c*/ 	.word	index@(.nv.constant0._Z19mish_onethread_vec8PfS_i)
        /*0060*/ 	.short	0x0380
        /*0062*/ 	.short	0x0014


	//----- nvinfo : EIATTR_SW_WAR
	.align		4
.L_75:
        /*0064*/ 	.byte	0x04, 0x36
        /*0066*/ 	.short	(.L_77 - .L_76)
.L_76:
        /*0068*/ 	.word	0x00000008
.L_77:


//--------------------- .nv.info._Z26mish_onethread_vec_unroll2PfS_i --------------------------
	.section	.nv.info._Z26mish_onethread_vec_unroll2PfS_i,"",@"SHT_CUDA_INFO"
	.sectionflags	@""
	.align	4


	//----- nvinfo : EIATTR_CUDA_API_VERSION
	.align		4
        /*0000*/ 	.byte	0x04, 0x37
        /*0002*/ 	.short	(.L_79 - .L_78)
.L_78:
        /*0004*/ 	.word	0x00000082


	//----- nvinfo : EIATTR_KPARAM_INFO
	.align		4
.L_79:
        /*0008*/ 	.byte	0x04, 0x17
        /*000a*/ 	.short	(.L_81 - .L_80)
.L_80:
        /*000c*/ 	.word	0x00000000
        /*0010*/ 	.short	0x0002
        /*0012*/ 	.short	0x0010
        /*0014*/ 	.byte	0x00, 0xf0, 0x11, 0x00


	//----- nvinfo : EIATTR_KPARAM_INFO
	.align		4
.L_81:
        /*0018*/ 	.byte	0x04, 0x17
        /*001a*/ 	.short	(.L_83 - .L_82)
.L_82:
        /*001c*/ 	.word	0x00000000
        /*0020*/ 	.short	0x0001
        /*0022*/ 	.short	0x0008
        /*0024*/ 	.byte	0x00, 0xf5, 0x21, 0x00


	//----- nvinfo : EIATTR_KPARAM_INFO
	.align		4
.L_83:
        /*0028*/ 	.byte	0x04, 0x17
        /*002a*/ 	.short	(.L_85 - .L_84)
.L_84:
        /*002c*/ 	.word	0x00000000
        /*0030*/ 	.short	0x0000
        /*0032*/ 	.short	0x0000
        /*0034*/ 	.byte	0x00, 0xf5, 0x21, 0x00


	//----- nvinfo : EIATTR_SPARSE_MMA_MASK
	.align		4
.L_85:
        /*0038*/ 	.byte	0x03, 0x50
        /*003a*/ 	.short	0x0000


	//----- nvinfo : EIATTR_MAXREG_COUNT
	.align		4
        /*003c*/ 	.byte	0x03, 0x1b
        /*003e*/ 	.short	0x00ff


	//----- nvinfo : EIATTR_MERCURY_ISA_VERSION
	.align		4
        /*0040*/ 	.byte	0x03, 0x5f
        /*0042*/ 	.short	0x0101


	//----- nvinfo : EIATTR_VRC_CTA_INIT_COUNT
	.align		4
        /*0044*/ 	.byte	0x02, 0x4a
	.zero		1
	.zero		1


	//----- nvinfo : EIATTR_EXIT_INSTR_OFFSETS
	.align		4
        /*0048*/ 	.byte	0x04, 0x1c
        /*004a*/ 	.short	(.L_87 - .L_86)


	//   ....[0]....
.L_86:
        /*004c*/ 	.word	0x00000080


	//   ....[1]....
        /*0050*/ 	.word	0x00001ac0


	//----- nvinfo : EIATTR_CBANK_PARAM_SIZE
	.align		4
.L_87:
        /*0054*/ 	.byte	0x03, 0x19
        /*0056*/ 	.short	0x0014


	//----- nvinfo : EIATTR_PARAM_CBANK
	.align		4
        /*0058*/ 	.byte	0x04, 0x0a
        /*005a*/ 	.short	(.L_89 - .L_88)
	.align		4
.L_88:
        /*005c*/ 	.word	index@(.nv.constant0._Z26mish_onethread_vec_unroll2PfS_i)
        /*0060*/ 	.short	0x0380
        /*0062*/ 	.short	0x0014


	//----- nvinfo : EIATTR_SW_WAR
	.align		4
.L_89:
        /*0064*/ 	.byte	0x04, 0x36
        /*0066*/ 	.short	(.L_91 - .L_90)
.L_90:
        /*0068*/ 	.word	0x00000008
.L_91:


//--------------------- .nv.info._Z25mish_onethread_vec_unrollPfS_i --------------------------
	.section	.nv.info._Z25mish_onethread_vec_unrollPfS_i,"",@"SHT_CUDA_INFO"
	.sectionflags	@""
	.align	4


	//----- nvinfo : EIATTR_CUDA_API_VERSION
	.align		4
        /*0000*/ 	.byte	0x04, 0x37
        /*0002*/ 	.short	(.L_93 - .L_92)
.L_92:
        /*0004*/ 	.word	0x00000082


	//----- nvinfo : EIATTR_KPARAM_INFO
	.align		4
.L_93:
        /*0008*/ 	.byte	0x04, 0x17
        /*000a*/ 	.short	(.L_95 - .L_94)
.L_94:
        /*000c*/ 	.word	0x00000000
        /*0010*/ 	.short	0x0002
        /*0012*/ 	.short	0x0010
        /*0014*/ 	.byte	0x00, 0xf0, 0x11, 0x00


	//----- nvinfo : EIATTR_KPARAM_INFO
	.align		4
.L_95:
        /*0018*/ 	.byte	0x04, 0x17
        /*001a*/ 	.short	(.L_97 - .L_96)
.L_96:
        /*001c*/ 	.word	0x00000000
        /*0020*/ 	.short	0x0001
        /*0022*/ 	.short	0x0008
        /*0024*/ 	.byte	0x00, 0xf5, 0x21, 0x00


	//----- nvinfo : EIATTR_KPARAM_INFO
	.align		4
.L_97:
        /*0028*/ 	.byte	0x04, 0x17
        /*002a*/ 	.short	(.L_99 - .L_98)
.L_98:
        /*002c*/ 	.word	0x00000000
        /*0030*/ 	.short	0x0000
        /*0032*/ 	.short	0x0000
        /*0034*/ 	.byte	0x00, 0xf5, 0x21, 0x00


	//----- nvinfo : EIATTR_SPARSE_MMA_MASK
	.align		4
.L_99:
        /*0038*/ 	.byte	0x03, 0x50
        /*003a*/ 	.short	0x0000


	//----- nvinfo : EIATTR_MAXREG_COUNT
	.align		4
        /*003c*/ 	.byte	0x03, 0x1b
        /*003e*/ 	.short	0x00ff


	//----- nvinfo : EIATTR_MERCURY_ISA_VERSION
	.align		4
        /*0040*/ 	.byte	0x03, 0x5f
        /*0042*/ 	.short	0x0101


	//----- nvinfo : EIATTR_VRC_CTA_INIT_COUNT
	.align		4
        /*0044*/ 	.byte	0x02, 0x4a
	.zero		1
	.zero		1


	//----- nvinfo : EIATTR_EXIT_INSTR_OFFSETS
	.align		4
        /*0048*/ 	.byte	0x04, 0x1c
        /*004a*/ 	.short	(.L_101 - .L_100)


	//   ....[0]....
.L_100:
        /*004c*/ 	.word	0x00000080


	//   ....[1]....
        /*0050*/ 	.word	0x00001a80


	//----- nvinfo : EIATTR_CBANK_PARAM_SIZE
	.align		4
.L_101:
        /*0054*/ 	.byte	0x03, 0x19
        /*0056*/ 	.short	0x0014


	//----- nvinfo : EIATTR_PARAM_CBANK
	.align		4
        /*0058*/ 	.byte	0x04, 0x0a
        /*005a*/ 	.short	(.L_103 - .L_102)
	.align		4
.L_102:
        /*005c*/ 	.word	index@(.nv.constant0._Z25mish_onethread_vec_unrollPfS_i)
        /*0060*/ 	.short	0x0380
        /*0062*/ 	.short	0x0014


	//----- nvinfo : EIATTR_SW_WAR
	.align		4
.L_103:
        /*0064*/ 	.byte	0x04, 0x36
        /*0066*/ 	.short	(.L_105 - .L_104)
.L_104:
        /*0068*/ 	.word	0x00000008
.L_105:


//--------------------- .nv.info._Z26mish_gridStride_vectorizedPfS_i --------------------------
	.section	.nv.info._Z26mish_gridStride_vectorizedPfS_i,"",@"SHT_CUDA_INFO"
	.sectionflags	@""
	.align	4


	//----- nvinfo : EIATTR_CUDA_API_VERSION
	.align		4
        /*0000*/ 	.byte	0x04, 0x37
        /*0002*/ 	.short	(.L_107 - .L_106)
.L_106:
        /*0004*/ 	.word	0x00000082


	//----- nvinfo : EIATTR_KPARAM_INFO
	.align		4
.L_107:
        /*0008*/ 	.byte	0x04, 0x17
        /*000a*/ 	.short	(.L_109 - .L_108)
.L_108:
        /*000c*/ 	.word	0x00000000
        /*0010*/ 	.short	0x0002
        /*0012*/ 	.short	0x0010
        /*0014*/ 	.byte	0x00, 0xf0, 0x11, 0x00


	//----- nvinfo : EIATTR_KPARAM_INFO
	.align		4
.L_109:
        /*0018*/ 	.byte	0x04, 0x17
        /*001a*/ 	.short	(.L_111 - .L_110)
.L_110:
        /*001c*/ 	.word	0x00000000
        /*0020*/ 	.short	0x0001
        /*0022*/ 	.short	0x0008
        /*0024*/ 	.byte	0x00, 0xf5, 0x21, 0x00


	//----- nvinfo : EIATTR_KPARAM_INFO
	.align		4
.L_111:
        /*0028*/ 	.byte	0x04, 0x17
        /*002a*/ 	.short	(.L_113 - .L_112)
.L_112:
        /*002c*/ 	.word	0x00000000
        /*0030*/ 	.short	0x0000
        /*0032*/ 	.short	0x0000
        /*0034*/ 	.byte	0x00, 0xf5, 0x21, 0x00


	//----- nvinfo : EIATTR_SPARSE_MMA_MASK
	.align		4
.L_113:
        /*0038*/ 	.byte	0x03, 0x50
        /*003a*/ 	.short	0x0000


	//----- nvinfo : EIATTR_MAXREG_COUNT
	.align		4
        /*003c*/ 	.byte	0x03, 0x1b
        /*003e*/ 	.short	0x00ff


	//----- nvinfo : EIATTR_MERCURY_ISA_VERSION
	.align		4
        /*0040*/ 	.byte	0x03, 0x5f
        /*0042*/ 	.short	0x0101


	//----- nvinfo : EIATTR_VRC_CTA_INIT_COUNT
	.align		4
        /*0044*/ 	.byte	0x02, 0x4a
	.zero		1
	.zero		1


	//----- nvinfo : EIATTR_EXIT_INSTR_OFFSETS
	.align		4
        /*0048*/ 	.byte	0x04, 0x1c
        /*004a*/ 	.short	(.L_115 - .L_114)


	//   ....[0]....
.L_114:
        /*004c*/ 	.word	0x000000a0


	//   ....[1]....
        /*0050*/ 	.word	0x00000e50


	//----- nvinfo : EIATTR_CRS_STACK_SIZE
	.align		4
.L_115:
        /*0054*/ 	.byte	0x04, 0x1e
        /*0056*/ 	.short	(.L_117 - .L_116)
.L_116:
        /*0058*/ 	.word	0x00000000


	//----- nvinfo : EIATTR_CBANK_PARAM_SIZE
	.align		4
.L_117:
        /*005c*/ 	.byte	0x03, 0x19
        /*005e*/ 	.short	0x0014


	//----- nvinfo : EIATTR_PARAM_CBANK
	.align		4
        /*0060*/ 	.byte	0x04, 0x0a
        /*0062*/ 	.short	(.L_119 - .L_118)
	.align		4
.L_118:
        /*0064*/ 	.word	index@(.nv.constant0._Z26mish_gridStride_vectorizedPfS_i)
        /*0068*/ 	.short	0x0380
        /*006a*/ 	.short	0x0014


	//----- nvinfo : EIATTR_SW_WAR
	.align		4
.L_119:
        /*006c*/ 	.byte	0x04, 0x36
        /*006e*/ 	.short	(.L_121 - .L_120)
.L_120:
        /*0070*/ 	.word	0x00000008
.L_121:


//--------------------- .nv.info._Z31mish_oneThreadPerElt_vectorizedPfS_i --------------------------
	.section	.nv.info._Z31mish_oneThreadPerElt_vectorizedPfS_i,"",@"SHT_CUDA_INFO"
	.sectionflags	@""
	.align	4


	//----- nvinfo : EIATTR_CUDA_API_VERSION
	.align		4
        /*0000*/ 	.byte	0x04, 0x37
        /*0002*/ 	.short	(.L_123 - .L_122)
.L_122:
        /*0004*/ 	.word	0x00000082


	//----- nvinfo : EIATTR_KPARAM_INFO
	.align		4
.L_123:
        /*0008*/ 	.byte	0x04, 0x17
        /*000a*/ 	.short	(.L_125 - .L_124)
.L_124:
        /*000c*/ 	.word	0x00000000
        /*0010*/ 	.short	0x0002
        /*0012*/ 	.short	0x0010
        /*0014*/ 	.byte	0x00, 0xf0, 0x11, 0x00


	//----- nvinfo : EIATTR_KPARAM_INFO
	.align		4
.L_125:
        /*0018*/ 	.byte	0x04, 0x17
        /*001a*/ 	.short	(.L_127 - .L_126)
.L_126:
        /*001c*/ 	.word	0x00000000
        /*0020*/ 	.short	0x0001
        /*0022*/ 	.short	0x0008
        /*0024*/ 	.byte	0x00, 0xf5, 0x21, 0x00


	//----- nvinfo : EIATTR_KPARAM_INFO
	.align		4
.L_127:
        /*0028*/ 	.byte	0x04, 0x17
        /*002a*/ 	.short	(.L_129 - .L_128)
.L_128:
        /*002c*/ 	.word	0x00000000
        /*0030*/ 	.short	0x0000
        /*0032*/ 	.short	0x0000
        /*0034*/ 	.byte	0x00, 0xf5, 0x21, 0x00


	//----- nvinfo : EIATTR_SPARSE_MMA_MASK
	.align		4
.L_129:
        /*0038*/ 	.byte	0x03, 0x50
        /*003a*/ 	.short	0x0000


	//----- nvinfo : EIATTR_MAXREG_COUNT
	.align		4
        /*003c*/ 	.byte	0x03, 0x1b
        /*003e*/ 	.short	0x00ff


	//----- nvinfo : EIATTR_MERCURY_ISA_VERSION
	.align		4
        /*0040*/ 	.byte	0x03, 0x5f
        /*0042*/ 	.short	0x0101


	//----- nvinfo : EIATTR_VRC_CTA_INIT_COUNT
	.align		4
        /*0044*/ 	.byte	0x02, 0x4a
	.zero		1
	.zero		1


	//----- nvinfo : EIATTR_EXIT_INSTR_OFFSETS
	.align		4
        /*0048*/ 	.byte	0x04, 0x1c
        /*004a*/ 	.short	(.L_131 - .L_130)


	//   ....[0]....
.L_130:
        /*004c*/ 	.word	0x000000a0


	//   ....[1]....
        /*0050*/ 	.word	0x00000e00


	//----- nvinfo : EIATTR_CBANK_PARAM_SIZE
	.align		4
.L_131:
        /*0054*/ 	.byte	0x03, 0x19
        /*0056*/ 	.short	0x0014


	//----- nvinfo : EIATTR_PARAM_CBANK
	.align		4
        /*0058*/ 	.byte	0x04, 0x0a
        /*005a*/ 	.short	(.L_133 - .L_132)
	.align		4
.L_132:
        /*005c*/ 	.word	index@(.nv.constant0._Z31mish_oneThreadPerElt_vectorizedPfS_i)
        /*0060*/ 	.short	0x0380
        /*0062*/ 	.short	0x0014


	//----- nvinfo : EIATTR_SW_WAR
	.align		4
.L_133:
        /*0064*/ 	.byte	0x04, 0x36
        /*0066*/ 	.short	(.L_135 - .L_134)
.L_134:
        /*0068*/ 	.word	0x00000008
.L_135:


//--------------------- .nv.info._Z15mish_gridStridePfS_i --------------------------
	.section	.nv.info._Z15mish_gridStridePfS_i,"",@"SHT_CUDA_INFO"
	.sectionflags	@""
	.align	4


	//----- nvinfo : EIATTR_CUDA_API_VERSION
	.align		4
        /*0000*/ 	.byte	0x04, 0x37
        /*0002*/ 	.short	(.L_137 - .L_136)
.L_136:
        /*0004*/ 	.word	0x00000082


	//----- nvinfo : EIATTR_KPARAM_INFO
	.align		4
.L_137:
        /*0008*/ 	.byte	0x04, 0x17
        /*000a*/ 	.short	(.L_139 - .L_138)
.L_138:
        /*000c*/ 	.word	0x00000000
        /*0010*/ 	.short	0x0002
        /*0012*/ 	.short	0x0010
        /*0014*/ 	.byte	0x00, 0xf0, 0x11, 0x00


	//----- nvinfo : EIATTR_KPARAM_INFO
	.align		4
.L_139:
        /*0018*/ 	.byte	0x04, 0x17
        /*001a*/ 	.short	(.L_141 - .L_140)
.L_140:
        /*001c*/ 	.word	0x00000000
        /*0020*/ 	.short	0x0001
        /*0022*/ 	.short	0x0008
        /*0024*/ 	.byte	0x00, 0xf5, 0x21, 0x00


	//----- nvinfo : EIATTR_KPARAM_INFO
	.align		4
.L_141:
        /*0028*/ 	.byte	0x04, 0x17
        /*002a*/ 	.short	(.L_143 - .L_142)
.L_142:
        /*002c*/ 	.word	0x00000000
        /*0030*/ 	.short	0x0000
        /*0032*/ 	.short	0x0000
        /*0034*/ 	.byte	0x00, 0xf5, 0x21, 0x00


	//----- nvinfo : EIATTR_SPARSE_MMA_MASK
	.align		4
.L_143:
        /*0038*/ 	.byte	0x03, 0x50
        /*003a*/ 	.short	0x0000


	//----- nvinfo : EIATTR_MAXREG_COUNT
	.align		4
        /*003c*/ 	.byte	0x03, 0x1b
        /*003e*/ 	.short	0x00ff


	//----- nvinfo : EIATTR_MERCURY_ISA_VERSION
	.align		4
        /*0040*/ 	.byte	0x03, 0x5f
        /*0042*/ 	.short	0x0101


	//----- nvinfo : EIATTR_VRC_CTA_INIT_COUNT
	.align		4
        /*0044*/ 	.byte	0x02, 0x4a
	.zero		1
	.zero		1


	//----- nvinfo : EIATTR_EXIT_INSTR_OFFSETS
	.align		4
        /*0048*/ 	.byte	0x04, 0x1c
        /*004a*/ 	.short	(.L_145 - .L_144)


	//   ....[0]....
.L_144:
        /*004c*/ 	.word	0x00000070


	//   ....[1]....
        /*0050*/ 	.word	0x000004d0


	//----- nvinfo : EIATTR_CRS_STACK_SIZE
	.align		4
.L_145:
        /*0054*/ 	.byte	0x04, 0x1e
        /*0056*/ 	.short	(.L_147 - .L_146)
.L_146:
        /*0058*/ 	.word	0x00000000


	//----- nvinfo : EIATTR_CBANK_PARAM_SIZE
	.align		4
.L_147:
        /*005c*/ 	.byte	0x03, 0x19
        /*005e*/ 	.short	0x0014


	//----- nvinfo : EIATTR_PARAM_CBANK
	.align		4
        /*0060*/ 	.byte	0x04, 0x0a
        /*0062*/ 	.short	(.L_149 - .L_148)
	.align		4
.L_148:
        /*0064*/ 	.word	index@(.nv.constant0._Z15mish_gridStridePfS_i)
        /*0068*/ 	.short	0x0380
        /*006a*/ 	.short	0x0014


	//----- nvinfo : EIATTR_SW_WAR
	.align		4
.L_149:
        /*006c*/ 	.byte	0x04, 0x36
        /*006e*/ 	.short	(.L_151 - .L_150)
.L_150:
        /*0070*/ 	.word	0x00000008
.L_151:


//--------------------- .nv.info._Z20mish_oneThreadPerEltPfS_i --------------------------
	.section	.nv.info._Z20mish_oneThreadPerEltPfS_i,"",@"SHT_CUDA_INFO"
	.sectionflags	@""
	.align	4


	//----- nvinfo : EIATTR_CUDA_API_VERSION
	.align		4
        /*0000*/ 	.byte	0x04, 0x37
        /*0002*/ 	.short	(.L_153 - .L_152)
.L_152:
        /*0004*/ 	.word	0x00000082


	//----- nvinfo : EIATTR_KPARAM_INFO
	.align		4
.L_153:
        /*0008*/ 	.byte	0x04, 0x17
        /*000a*/ 	.short	(.L_155 - .L_154)
.L_154:
        /*000c*/ 	.word	0x00000000
        /*0010*/ 	.short	0x0002
        /*0012*/ 	.short	0x0010
        /*0014*/ 	.byte	0x00, 0xf0, 0x11, 0x00


	//----- nvinfo : EIATTR_KPARAM_INFO
	.align		4
.L_155:
        /*0018*/ 	.byte	0x04, 0x17
        /*001a*/ 	.short	(.L_157 - .L_156)
.L_156:
        /*001c*/ 	.word	0x00000000
        /*0020*/ 	.short	0x0001
        /*0022*/ 	.short	0x0008
        /*0024*/ 	.byte	0x00, 0xf5, 0x21, 0x00


	//----- nvinfo : EIATTR_KPARAM_INFO
	.align		4
.L_157:
        /*0028*/ 	.byte	0x04, 0x17
        /*002a*/ 	.short	(.L_159 - .L_158)
.L_158:
        /*002c*/ 	.word	0x00000000
        /*0030*/ 	.short	0x0000
        /*0032*/ 	.short	0x0000
        /*0034*/ 	.byte	0x00, 0xf5, 0x21, 0x00


	//----- nvinfo : EIATTR_SPARSE_MMA_MASK
	.align		4
.L_159:
        /*0038*/ 	.byte	0x03, 0x50
        /*003a*/ 	.short	0x0000


	//----- nvinfo : EIATTR_MAXREG_COUNT
	.align		4
        /*003c*/ 	.byte	0x03, 0x1b
        /*003e*/ 	.short	0x00ff


	//----- nvinfo : EIATTR_MERCURY_ISA_VERSION
	.align		4
        /*0040*/ 	.byte	0x03, 0x5f
        /*0042*/ 	.short	0x0101


	//----- nvinfo : EIATTR_VRC_CTA_INIT_COUNT
	.align		4
        /*0044*/ 	.byte	0x02, 0x4a
	.zero		1
	.zero		1


	//----- nvinfo : EIATTR_EXIT_INSTR_OFFSETS
	.align		4
        /*0048*/ 	.byte	0x04, 0x1c
        /*004a*/ 	.short	(.L_161 - .L_160)


	//   ....[0]....
.L_160:
        /*004c*/ 	.word	0x00000070


	//   ....[1]....
        /*0050*/ 	.word	0x00000470


	//----- nvinfo : EIATTR_CBANK_PARAM_SIZE
	.align		4
.L_161:
        /*0054*/ 	.byte	0x03, 0x19
        /*0056*/ 	.short	0x0014


	//----- nvinfo : EIATTR_PARAM_CBANK
	.align		4
        /*0058*/ 	.byte	0x04, 0x0a
        /*005a*/ 	.short	(.L_163 - .L_162)
	.align		4
.L_162:
        /*005c*/ 	.word	index@(.nv.constant0._Z20mish_oneThreadPerEltPfS_i)
        /*0060*/ 	.short	0x0380
        /*0062*/ 	.short	0x0014


	//----- nvinfo : EIATTR_SW_WAR
	.align		4
.L_163:
        /*0064*/ 	.byte	0x04, 0x36
        /*0066*/ 	.short	(.L_165 - .L_164)
.L_164:
        /*0068*/ 	.word	0x00000008
.L_165:


//--------------------- .nv.callgraph             --------------------------
	.section	.nv.callgraph,"",@"SHT_CUDA_CALLGRAPH"
	.align	4
	.sectionentsize	8
	.align		4
        /*0000*/ 	.word	0x00000000
	.align		4
        /*0004*/ 	.word	0xffffffff
	.align		4
        /*0008*/ 	.word	0x00000000
	.align		4
        /*000c*/ 	.word	0xfffffffe
	.align		4
        /*0010*/ 	.word	0x00000000
	.align		4
        /*0014*/ 	.word	0xfffffffd
	.align		4
        /*0018*/ 	.word	0x00000000
	.align		4
        /*001c*/ 	.word	0xfffffffc


//--------------------- .text._Z26mish_contiguous_vectorizedPfS_i --------------------------
	.section	.text._Z26mish_contiguous_vectorizedPfS_i,"ax",@progbits
	.align	128
        .global         _Z26mish_contiguous_vectorizedPfS_i
        .type           _Z26mish_contiguous_vectorizedPfS_i,@function
        .size           _Z26mish_contiguous_vectorizedPfS_i,(.L_x_11 - _Z26mish_contiguous_vectorizedPfS_i)
        .other          _Z26mish_contiguous_vectorizedPfS_i,@"STO_CUDA_ENTRY STV_DEFAULT"
_Z26mish_contiguous_vectorizedPfS_i:
.text._Z26mish_contiguous_vectorizedPfS_i:
[----:B------:R-:W-:Y:S08]  /*0000*/  LDC R1, c[0x0][0x37c] ;  /* 0x0000df00ff017b82 */ /* 0x000ff00000000800 */
[----:B------:R-:W0:Y:S01]  /*0010*/  LDC R5, c[0x0][0x370] ;  /* 0x0000dc00ff057b82 */ /* 0x000e220000000800 */
[----:B------:R-:W1:Y:S01]  /*0020*/  LDCU UR5, c[0x0][0x390] ;  /* 0x00007200ff0577ac */ /* 0x000e620008000800 */
[----:B------:R-:W2:Y:S01]  /*0030*/  S2R R10, SR_CTAID.X ;  /* 0x00000000000a7919 */ /* 0x000ea20000002500 */
[----:B------:R-:W2:Y:S01]  /*0040*/  S2R R11, SR_TID.X ;  /* 0x00000000000b7919 */ /* 0x000ea20000002100 */
[----:B-1----:R-:W-:-:S04]  /*0050*/  USHF.R.S32.HI UR4, URZ, 0x1f, UR5 ;  /* 0x0000001fff047899 */ /* 0x002fc80008011405 */
[----:B------:R-:W-:Y:S01]  /*0060*/  ULEA.HI UR4, UR4, UR5, URZ, 0x2 ;  /* 0x0000000504047291 */ /* 0x000fe2000f8f10ff */
[----:B0-----:R-:W0:Y:S01]  /*0070*/  I2F.U32.RP R0, R5 ;  /* 0x0000000500007306 */ /* 0x001e220000209000 */
[----:B------:R-:W-:Y:S02]  /*0080*/  ISETP.NE.U32.AND P2, PT, R5, RZ, PT ;  /* 0x000000ff0500720c */ /* 0x000fe40003f45070 */
[----:B------:R-:W-:-:S05]  /*0090*/  USHF.R.S32.HI UR4, URZ, 0x2, UR4 ;  /* 0x00000002ff047899 */ /* 0x000fca0008011404 */
[----:B0-----:R-:W0:Y:S02]  /*00a0*/  MUFU.RCP R0, R0 ;  /* 0x0000000000007308 */ /* 0x001e240000001000 */
[----:B0-----:R-:W-:-:S06]  /*00b0*/  IADD3 R2, PT, PT, R0, 0xffffffe, RZ ;  /* 0x0ffffffe00027810 */ /* 0x001fcc0007ffe0ff */
[----:B------:R0:W1:Y:S02]  /*00c0*/  F2I.FTZ.U32.TRUNC.NTZ R3, R2 ;  /* 0x0000000200037305 */ /* 0x000064000021f000 */
[----:B0-----:R-:W-:Y:S01]  /*00d0*/  HFMA2 R2, -RZ, RZ, 0, 0 ;  /* 0x00000000ff027431 */ /* 0x001fe200000001ff */
[----:B-1----:R-:W-:-:S05]  /*00e0*/  IADD3 R4, PT, PT, RZ, -R3, RZ ;  /* 0x80000003ff047210 */ /* 0x002fca0007ffe0ff */
[----:B------:R-:W-:-:S04]  /*00f0*/  IMAD R7, R4, R5, RZ ;  /* 0x0000000504077224 */ /* 0x000fc800078e02ff */
[----:B------:R-:W-:-:S06]  /*0100*/  IMAD.HI.U32 R3, R3, R7, R2 ;  /* 0x0000000703037227 */ /* 0x000fcc00078e0002 */
[----:B------:R-:W-:-:S05]  /*0110*/  IMAD.HI.U32 R3, R3, UR4, RZ ;  /* 0x0000000403037c27 */ /* 0x000fca000f8e00ff */
[----:B------:R-:W-:-:S05]  /*0120*/  IADD3 R0, PT, PT, -R3, RZ, RZ ;  /* 0x000000ff03007210 */ /* 0x000fca0007ffe1ff */
[----:B------:R-:W-:-:S05]  /*0130*/  IMAD R0, R5, R0, UR4 ;  /* 0x0000000405007e24 */ /* 0x000fca000f8e0200 */
[----:B------:R-:W-:-:S13]  /*0140*/  ISETP.GE.U32.AND P0, PT, R0, R5, PT ;  /* 0x000000050000720c */ /* 0x000fda0003f06070 */
[-C--:B------:R-:W-:Y:S02]  /*0150*/  @P0 IADD3 R0, PT, PT, R0, -R5.reuse, RZ ;  /* 0x8000000500000210 */ /* 0x080fe40007ffe0ff */
[----:B------:R-:W-:Y:S02]  /*0160*/  @P0 IADD3 R3, PT, PT, R3, 0x1, RZ ;  /* 0x0000000103030810 */ /* 0x000fe40007ffe0ff */
[----:B------:R-:W-:-:S13]  /*0170*/  ISETP.GE.U32.AND P1, PT, R0, R5, PT ;  /* 0x000000050000720c */ /* 0x000fda0003f26070 */
[----:B------:R-:W-:Y:S02]  /*0180*/  @P1 IADD3 R3, PT, PT, R3, 0x1, RZ ;  /* 0x0000000103031810 */ /* 0x000fe40007ffe0ff */
[----:B------:R-:W-:-:S05]  /*0190*/  @!P2 LOP3.LUT R3, RZ, R5, RZ, 0x33, !PT ;  /* 0x00000005ff03a212 */ /* 0x000fca00078e33ff */
[CC--:B--2---:R-:W-:Y:S02]  /*01a0*/  IMAD R11, R3.reuse, R10.reuse, R11 ;  /* 0x0000000a030b7224 */ /* 0x0c4fe400078e020b */
[----:B------:R-:W-:-:S05]  /*01b0*/  IMAD R10, R3, R10, R3 ;  /* 0x0000000a030a7224 */ /* 0x000fca00078e0203 */
[----:B------:R-:W-:-:S13]  /*01c0*/  ISETP.GE.U32.AND P0, PT, R11, R10, PT ;  /* 0x0000000a0b00720c */ /* 0x000fda0003f06070 */
[----:B------:R-:W-:Y:S05]  /*01d0*/  @P0 EXIT ;  /* 0x000000000000094d */ /* 0x000fea0003800000 */
[----:B------:R-:W0:Y:S01]  /*01e0*/  LDC.64 R2, c[0x0][0x380] ;  /* 0x0000e000ff027b82 */ /* 0x000e220000000a00 */
[----:B------:R-:W1:Y:S01]  /*01f0*/  LDCU UR4, c[0x0][0x360] ;  /* 0x00006c00ff0477ac */ /* 0x000e620008000800 */
[----:B------:R-:W2:Y:S06]  /*0200*/  LDCU.64 UR6, c[0x0][0x358] ;  /* 0x00006b00ff0677ac */ /* 0x000eac0008000a00 */
[----:B------:R-:W3:Y:S02]  /*0210*/  LDC.64 R8, c[0x0][0x388] ;  /* 0x0000e200ff087b82 */ /* 0x000ee40000000a00 */
.L_x_0:
[----:B0---4-:R-:W-:-:S06]  /*0220*/  IMAD.WIDE R4, R11, 0x10, R2 ;  /* 0x000000100b047825 */ /* 0x011fcc00078e0202 */
[----:B--2---:R-:W2:Y:S01]  /*0230*/  LDG.E.128 R4, desc[UR6][R4.64] ;  /* 0x0000000604047981 */ /* 0x004ea2000c1e1d00 */
[----:B------:R-:W-:Y:S01]  /*0240*/  HFMA2 R12, -RZ, RZ, 3.7421875, 0 ;  /* 0x437c0000ff0c7431 */ /* 0x000fe200000001ff */
[----:B------:R-:W-:-:S05]  /*0250*/  MOV R19, 0x3bbb989d ;  /* 0x3bbb989d00137802 */ /* 0x000fca0000000f00 */
[-C--:B--2---:R-:W-:Y:S01]  /*0260*/  FFMA.SAT R13, R4, R19.reuse, 0.5 ;  /* 0x3f000000040d7423 */ /* 0x084fe20000002013 */
[----:B------:R-:W-:-:S03]  /*0270*/  FFMA.SAT R17, R5, R19, 0.5 ;  /* 0x3f00000005117423 */ /* 0x000fc60000002013 */
[-C--:B------:R-:W-:Y:S01]  /*0280*/  FFMA.RM R13, R13, R12.reuse, 12582913 ;  /* 0x4b4000010d0d7423 */ /* 0x080fe2000000400c */
[----:B------:R-:W-:-:S03]  /*0290*/  FFMA.RM R17, R17, R12, 12582913 ;  /* 0x4b40000111117423 */ /* 0x000fc6000000400c */
[----:B------:R-:W-:Y:S01]  /*02a0*/  FADD R15, R13, -12583039 ;  /* 0xcb40007f0d0f7421 */ /* 0x000fe20000000000 */
[C---:B------:R-:W-:Y:S01]  /*02b0*/  FADD R0, R17.reuse, -12583039 ;  /* 0xcb40007f11007421 */ /* 0x040fe20000000000 */
[----:B------:R-:W-:Y:S02]  /*02c0*/  SHF.L.U32 R17, R17, 0x17, RZ ;  /* 0x0000001711117819 */ /* 0x000fe400000006ff */
[----:B------:R-:W-:Y:S01]  /*02d0*/  FFMA R15, R4, 1.4426950216293334961, -R15 ;  /* 0x3fb8aa3b040f7823 */ /* 0x000fe2000000080f */
[----:B------:R-:W-:Y:S01]  /*02e0*/  FFMA R14, R5, 1.4426950216293334961, -R0 ;  /* 0x3fb8aa3b050e7823 */ /* 0x000fe20000000800 */
[----:B------:R-:W-:Y:S01]  /*02f0*/  SHF.L.U32 R0, R13, 0x17, RZ ;  /* 0x000000170d007819 */ /* 0x000fe200000006ff */
[-C--:B------:R-:W-:Y:S01]  /*0300*/  FFMA.SAT R13, R6, R19.reuse, 0.5 ;  /* 0x3f000000060d7423 */ /* 0x080fe20000002013 */
[----:B------:R-:W-:Y:S01]  /*0310*/  FFMA R15, R4, 1.925963033500011079e-08, R15 ;  /* 0x32a57060040f7823 */ /* 0x000fe2000000000f */
[----:B------:R-:W-:Y:S01]  /*0320*/  FFMA R16, R5, 1.925963033500011079e-08, R14 ;  /* 0x32a5706005107823 */ /* 0x000fe2000000000e */
[----:B------:R-:W-:Y:S01]  /*0330*/  FFMA.SAT R19, R7, R19, 0.5 ;  /* 0x3f00000007137423 */ /* 0x000fe20000002013 */
[----:B------:R-:W-:-:S03]  /*0340*/  FFMA.RM R13, R13, R12, 12582913 ;  /* 0x4b4000010d0d7423 */ /* 0x000fc6000000400c */
[----:B------:R-:W0:Y:S01]  /*0350*/  MUFU.EX2 R15, R15 ;  /* 0x0000000f000f7308 */ /* 0x000e220000000800 */
[C---:B------:R-:W-:Y:S01]  /*0360*/  FADD R21, R13.reuse, -12583039 ;  /* 0xcb40007f0d157421 */ /* 0x040fe20000000000 */
[----:B------:R-:W-:-:S03]  /*0370*/  SHF.L.U32 R13, R13, 0x17, RZ ;  /* 0x000000170d0d7819 */ /* 0x000fc600000006ff */
[----:B------:R-:W-:-:S03]  /*0380*/  FFMA R21, R6, 1.4426950216293334961, -R21 ;  /* 0x3fb8aa3b06157823 */ /* 0x000fc60000000815 */
[----:B------:R-:W2:Y:S01]  /*0390*/  MUFU.EX2 R16, R16 ;  /* 0x0000001000107308 */ /* 0x000ea20000000800 */
[----:B0-----:R-:W-:-:S04]  /*03a0*/  FMUL R0, R0, R15 ;  /* 0x0000000f00007220 */ /* 0x001fc80000400000 */
[C---:B------:R-:W-:Y:S01]  /*03b0*/  FADD.RZ R14, R0.reuse, 1 ;  /* 0x3f800000000e7421 */ /* 0x040fe2000000c000 */
[----:B------:R-:W-:-:S04]  /*03c0*/  ISETP.GE.U32.AND P5, PT, R0, 0x7f800000, PT ;  /* 0x7f8000000000780c */ /* 0x000fc80003fa6070 */
[----:B------:R-:W-:Y:S02]  /*03d0*/  IADD3 R14, PT, PT, R14, -0x3f400000, RZ ;  /* 0xc0c000000e0e7810 */ /* 0x000fe40007ffe0ff */
[----:B------:R-:W-:Y:S02]  /*03e0*/  ISETP.GT.AND P3, PT, R0, -0x40800000, P5 ;  /* 0xbf8000000000780c */ /* 0x000fe40002f64270 */
[----:B------:R-:W-:Y:S01]  /*03f0*/  LOP3.LUT R15, R14, 0xff800000, RZ, 0xc0, !PT ;  /* 0xff8000000e0f7812 */ /* 0x000fe200078ec0ff */
[----:B------:R-:W-:Y:S01]  /*0400*/  FFMA.RM R14, R19, R12, 12582913 ;  /* 0x4b400001130e7423 */ /* 0x000fe2000000400c */
[----:B------:R-:W-:Y:S01]  /*0410*/  MOV R19, 0x3e800000 ;  /* 0x3e80000000137802 */ /* 0x000fe20000000f00 */
[----:B--2---:R-:W-:Y:S01]  /*0420*/  FMUL R12, R17, R16 ;  /* 0x00000010110c7220 */ /* 0x004fe20000400000 */
[----:B------:R-:W-:Y:S01]  /*0430*/  IADD3 R18, PT, PT, -R15, 0x40800000, RZ ;  /* 0x408000000f127810 */ /* 0x000fe20007ffe1ff */
[----:B------:R-:W-:Y:S01]  /*0440*/  HFMA2 R16, -RZ, RZ, 1.3056640625, -1.8671875 ;  /* 0x3d39bf78ff107431 */ /* 0x000fe200000001ff */
[----:B------:R-:W-:Y:S01]  /*0450*/  IADD3 R23, PT, PT, R0, -R15, RZ ;  /* 0x8000000f00177210 */ /* 0x000fe20007ffe0ff */
[----:B------:R-:W-:Y:S01]  /*0460*/  FADD R20, R14, -12583039 ;  /* 0xcb40007f0e147421 */ /* 0x000fe20000000000 */
[----:B------:R-:W-:Y:S01]  /*0470*/  FADD.RZ R17, R12, 1 ;  /* 0x3f8000000c117421 */ /* 0x000fe2000000c000 */
[----:B------:R-:W-:Y:S01]  /*0480*/  FFMA R22, R18, R19, -1 ;  /* 0xbf80000012167423 */ /* 0x000fe20000000013 */
[----:B------:R-:W-:Y:S01]  /*0490*/  FFMA R18, R6, 1.925963033500011079e-08, R21 ;  /* 0x32a5706006127823 */ /* 0x000fe20000000015 */
[----:B------:R-:W-:Y:S01]  /*04a0*/  FFMA R20, R7, 1.4426950216293334961, -R20 ;  /* 0x3fb8aa3b07147823 */ /* 0x000fe20000000814 */
[----:B------:R-:W-:Y:S01]  /*04b0*/  SHF.L.U32 R25, R14, 0x17, RZ ;  /* 0x000000170e197819 */ /* 0x000fe200000006ff */
[----:B------:R-:W-:Y:S01]  /*04c0*/  FADD R23, R23, R22 ;  /* 0x0000001617177221 */ /* 0x000fe20000000000 */
[----:B------:R-:W-:Y:S01]  /*04d0*/  IADD3 R17, PT, PT, R17, -0x3f400000, RZ ;  /* 0xc0c0000011117810 */ /* 0x000fe20007ffe0ff */
[----:B------:R-:W-:Y:S01]  /*04e0*/  FFMA R20, R7, 1.925963033500011079e-08, R20 ;  /* 0x32a5706007147823 */ /* 0x000fe20000000014 */
[----:B------:R-:W0:Y:S01]  /*04f0*/  MUFU.EX2 R18, R18 ;  /* 0x0000001200127308 */ /* 0x000e220000000800 */
[----:B------:R-:W-:Y:S01]  /*0500*/  FFMA R22, R23, -R16, 0.10546888411045074463 ;  /* 0x3dd8001217167423 */ /* 0x000fe20000000810 */
[----:B------:R-:W-:-:S02]  /*0510*/  LOP3.LUT R17, R17, 0xff800000, RZ, 0xc0, !PT ;  /* 0xff80000011117812 */ /* 0x000fc400078ec0ff */
[----:B------:R-:W-:Y:S01]  /*0520*/  I2FP.F32.S32 R15, R15 ;  /* 0x0000000f000f7245 */ /* 0x000fe20000201400 */
[----:B------:R-:W-:Y:S01]  /*0530*/  FFMA R22, R23, R22, -0.13229703903198242188 ;  /* 0xbe0778e017167423 */ /* 0x000fe20000000016 */
[----:B------:R-:W-:Y:S02]  /*0540*/  IADD3 R24, PT, PT, -R17, 0x40800000, RZ ;  /* 0x4080000011187810 */ /* 0x000fe40007ffe1ff */
[----:B------:R-:W2:Y:S01]  /*0550*/  MUFU.EX2 R20, R20 ;  /* 0x0000001400147308 */ /* 0x000ea20000000800 */
[C---:B------:R-:W-:Y:S01]  /*0560*/  FFMA R22, R23.reuse, R22, 0.14491446316242218018 ;  /* 0x3e14647517167423 */ /* 0x040fe20000000016 */
[----:B------:R-:W-:Y:S01]  /*0570*/  IADD3 R21, PT, PT, R12, -R17, RZ ;  /* 0x800000110c157210 */ /* 0x000fe20007ffe0ff */
[----:B------:R-:W-:Y:S01]  /*0580*/  FFMA R24, R24, R19, -1 ;  /* 0xbf80000018187423 */ /* 0x000fe20000000013 */
[C---:B------:R-:W-:Y:S01]  /*0590*/  ISETP.GE.U32.AND P1, PT, R12.reuse, 0x7f800000, PT ;  /* 0x7f8000000c00780c */ /* 0x040fe20003f26070 */
[----:B------:R-:W-:Y:S01]  /*05a0*/  FFMA R22, R23, R22, -0.16641564667224884033 ;  /* 0xbe2a68dd17167423 */ /* 0x000fe20000000016 */
[----:B------:R-:W-:Y:S01]  /*05b0*/  FMUL R15, R15, 1.1920928955078125e-07 ;  /* 0x340000000f0f7820 */ /* 0x000fe20000400000 */
[----:B------:R-:W-:Y:S01]  /*05c0*/  FADD R21, R21, R24 ;  /* 0x0000001815157221 */ /* 0x000fe20000000000 */
[----:B------:R-:W-:Y:S01]  /*05d0*/  ISETP.GT.AND P2, PT, R12, -0x40800000, P1 ;  /* 0xbf8000000c00780c */ /* 0x000fe20000f44270 */
[----:B------:R-:W-:Y:S01]  /*05e0*/  FFMA R22, R23, R22, 0.19988867640495300293 ;  /* 0x3e4caf9e17167423 */ /* 0x000fe20000000016 */
[----:B0-----:R-:W-:Y:S01]  /*05f0*/  FMUL R13, R13, R18 ;  /* 0x000000120d0d7220 */ /* 0x001fe20000400000 */
[----:B------:R-:W-:Y:S01]  /*0600*/  FFMA R18, R21, -R16, 0.10546888411045074463 ;  /* 0x3dd8001215127423 */ /* 0x000fe20000000810 */
[----:B------:R-:W-:Y:S01]  /*0610*/  @P5 FSETP.NEU.AND P6, PT, R0, RZ, PT ;  /* 0x000000ff0000520b */ /* 0x000fe20003fcd000 */
[----:B------:R-:W-:-:S02]  /*0620*/  FFMA R22, R23, R22, -0.25000196695327758789 ;  /* 0xbe80004217167423 */ /* 0x000fc40000000016 */
[----:B------:R-:W-:Y:S02]  /*0630*/  ISETP.GE.U32.AND P0, PT, R13, 0x7f800000, PT ;  /* 0x7f8000000d00780c */ /* 0x000fe40003f06070 */
[----:B------:R-:W-:Y:S01]  /*0640*/  FFMA R22, R23, R22, 0.33333510160446166992 ;  /* 0x3eaaaae617167423 */ /* 0x000fe20000000016 */
[----:B--2---:R-:W-:Y:S01]  /*0650*/  FMUL R14, R25, R20 ;  /* 0x00000014190e7220 */ /* 0x004fe20000400000 */
[----:B------:R-:W-:Y:S01]  /*0660*/  FFMA R20, R21, R18, -0.13229703903198242188 ;  /* 0xbe0778e015147423 */ /* 0x000fe20000000012 */
[----:B------:R-:W-:Y:S01]  /*0670*/  FADD.RZ R25, R13, 1 ;  /* 0x3f8000000d197421 */ /* 0x000fe2000000c000 */
[----:B------:R-:W-:Y:S01]  /*0680*/  FFMA R18, R23, R22, -0.5 ;  /* 0xbf00000017127423 */ /* 0x000fe20000000016 */
[C---:B------:R-:W-:Y:S01]  /*0690*/  FADD.RZ R22, R14.reuse, 1 ;  /* 0x3f8000000e167421 */ /* 0x040fe2000000c000 */
[----:B------:R-:W-:Y:S01]  /*06a0*/  FFMA R24, R21, R20, 0.14491446316242218018 ;  /* 0x3e14647515187423 */ /* 0x000fe20000000014 */
[----:B------:R-:W-:Y:S01]  /*06b0*/  ISETP.GE.U32.AND P4, PT, R14, 0x7f800000, PT ;  /* 0x7f8000000e00780c */ /* 0x000fe20003f86070 */
[----:B------:R-:W-:Y:S01]  /*06c0*/  FMUL R20, R23, R18 ;  /* 0x0000001217147220 */ /* 0x000fe20000400000 */
[----:B------:R-:W-:Y:S01]  /*06d0*/  IADD3 R25, PT, PT, R25, -0x3f400000, RZ ;  /* 0xc0c0000019197810 */ /* 0x000fe20007ffe0ff */
[----:B------:R-:W-:-:S02]  /*06e0*/  FFMA R24, R21, R24, -0.16641564667224884033 ;  /* 0xbe2a68dd15187423 */ /* 0x000fc40000000018 */
[----:B------:R-:W-:Y:S01]  /*06f0*/  FFMA R20, R23, R20, R23 ;  /* 0x0000001417147223 */ /* 0x000fe20000000017 */
[----:B------:R-:W-:Y:S01]  /*0700*/  IADD3 R23, PT, PT, R22, -0x3f400000, RZ ;  /* 0xc0c0000016177810 */ /* 0x000fe20007ffe0ff */
[----:B------:R-:W-:Y:S01]  /*0710*/  FFMA R24, R21, R24, 0.19988867640495300293 ;  /* 0x3e4caf9e15187423 */ /* 0x000fe20000000018 */
[----:B------:R-:W-:Y:S01]  /*0720*/  LOP3.LUT R18, R25, 0xff800000, RZ, 0xc0, !PT ;  /* 0xff80000019127812 */ /* 0x000fe200078ec0ff */
[----:B------:R-:W-:Y:S01]  /*0730*/  FFMA R15, R15, 0.69314718246459960938, R20 ;  /* 0x3f3172180f0f7823 */ /* 0x000fe20000000014 */
[----:B------:R-:W-:Y:S01]  /*0740*/  LOP3.LUT R23, R23, 0xff800000, RZ, 0xc0, !PT ;  /* 0xff80000017177812 */ /* 0x000fe200078ec0ff */
[----:B------:R-:W-:Y:S01]  /*0750*/  FFMA R24, R21, R24, -0.25000196695327758789 ;  /* 0xbe80004215187423 */ /* 0x000fe20000000018 */
[----:B------:R-:W-:Y:S02]  /*0760*/  IADD3 R22, PT, PT, -R18, 0x40800000, RZ ;  /* 0x4080000012167810 */ /* 0x000fe40007ffe1ff */
[----:B------:R-:W-:Y:S01]  /*0770*/  IADD3 R26, PT, PT, -R23, 0x40800000, RZ ;  /* 0x40800000171a7810 */ /* 0x000fe20007ffe1ff */
[----:B------:R-:W-:Y:S01]  /*0780*/  FFMA R24, R21, R24, 0.33333510160446166992 ;  /* 0x3eaaaae615187423 */ /* 0x000fe20000000018 */
[-C--:B------:R-:W-:Y:S01]  /*0790*/  IADD3 R25, PT, PT, R13, -R18.reuse, RZ ;  /* 0x800000120d197210 */ /* 0x080fe20007ffe0ff */
[-C--:B------:R-:W-:Y:S01]  /*07a0*/  FFMA R22, R22, R19.reuse, -1 ;  /* 0xbf80000016167423 */ /* 0x080fe20000000013 */
[----:B------:R-:W-:Y:S01]  /*07b0*/  I2FP.F32.S32 R18, R18 ;  /* 0x0000001200127245 */ /* 0x000fe20000201400 */
[----:B------:R-:W-:Y:S01]  /*07c0*/  FFMA R26, R26, R19, -1 ;  /* 0xbf8000001a1a7423 */ /* 0x000fe20000000013 */
[-C--:B------:R-:W-:Y:S01]  /*07d0*/  IADD3 R19, PT, PT, R14, -R23.reuse, RZ ;  /* 0x800000170e137210 */ /* 0x080fe20007ffe0ff */
[----:B------:R-:W-:Y:S01]  /*07e0*/  FADD R25, R25, R22 ;  /* 0x0000001619197221 */ /* 0x000fe20000000000 */
[----:B------:R-:W-:Y:S01]  /*07f0*/  FFMA R24, R21, R24, -0.5 ;  /* 0xbf00000015187423 */ /* 0x000fe20000000018 */
[----:B------:R-:W-:Y:S01]  /*0800*/  I2FP.F32.S32 R23, R23 ;  /* 0x0000001700177245 */ /* 0x000fe20000201400 */
[----:B------:R-:W-:Y:S01]  /*0810*/  FMUL R18, R18, 1.1920928955078125e-07 ;  /* 0x3400000012127820 */ /* 0x000fe20000400000 */
[----:B------:R-:W-:Y:S01]  /*0820*/  FADD R19, R19, R26 ;  /* 0x0000001a13137221 */ /* 0x000fe20000000000 */
[----:B------:R-:W-:Y:S01]  /*0830*/  FFMA R22, R25, -R16, 0.10546888411045074463 ;  /* 0x3dd8001219167423 */ /* 0x000fe20000000810 */
[----:B------:R-:W-:-:S02]  /*0840*/  FMUL R24, R21, R24 ;  /* 0x0000001815187220 */ /* 0x000fc40000400000 */
[----:B------:R-:W-:Y:S01]  /*0850*/  FFMA R16, R19, -R16, 0.10546888411045074463 ;  /* 0x3dd8001213107423 */ /* 0x000fe20000000810 */
[----:B------:R-:W-:Y:S01]  /*0860*/  FFMA R22, R25, R22, -0.13229703903198242188 ;  /* 0xbe0778e019167423 */ /* 0x000fe20000000016 */
[----:B------:R-:W-:Y:S02]  /*0870*/  FFMA R21, R21, R24, R21 ;  /* 0x0000001815157223 */ /* 0x000fe40000000015 */
[----:B------:R-:W-:Y:S01]  /*0880*/  FFMA R16, R19, R16, -0.13229703903198242188 ;  /* 0xbe0778e013107423 */ /* 0x000fe20000000010 */
[----:B------:R-:W-:-:S03]  /*0890*/  FFMA R22, R25, R22, 0.14491446316242218018 ;  /* 0x3e14647519167423 */ /* 0x000fc60000000016 */
[----:B------:R-:W-:Y:S01]  /*08a0*/  FFMA R16, R19, R16, 0.14491446316242218018 ;  /* 0x3e14647513107423 */ /* 0x000fe20000000010 */
[----:B------:R-:W-:-:S03]  /*08b0*/  FFMA R22, R25, R22, -0.16641564667224884033 ;  /* 0xbe2a68dd19167423 */ /* 0x000fc60000000016 */
[----:B------:R-:W-:Y:S01]  /*08c0*/  FFMA R16, R19, R16, -0.16641564667224884033 ;  /* 0xbe2a68dd13107423 */ /* 0x000fe20000000010 */
[----:B------:R-:W-:-:S03]  /*08d0*/  FFMA R22, R25, R22, 0.19988867640495300293 ;  /* 0x3e4caf9e19167423 */ /* 0x000fc60000000016 */
[----:B------:R-:W-:Y:S01]  /*08e0*/  FFMA R16, R19, R16, 0.19988867640495300293 ;  /* 0x3e4caf9e13107423 */ /* 0x000fe20000000010 */
[----:B------:R-:W-:-:S03]  /*08f0*/  FFMA R22, R25, R22, -0.25000196695327758789 ;  /* 0xbe80004219167423 */ /* 0x000fc60000000016 */
[----:B------:R-:W-:Y:S01]  /*0900*/  FFMA R16, R19, R16, -0.25000196695327758789 ;  /* 0xbe80004213107423 */ /* 0x000fe20000000010 */
[----:B------:R-:W-:-:S03]  /*0910*/  FFMA R22, R25, R22, 0.33333510160446166992 ;  /* 0x3eaaaae619167423 */ /* 0x000fc60000000016 */
[----:B------:R-:W-:Y:S01]  /*0920*/  FFMA R16, R19, R16, 0.33333510160446166992 ;  /* 0x3eaaaae613107423 */ /* 0x000fe20000000010 */
[----:B------:R-:W-:-:S03]  /*0930*/  FFMA R22, R25, R22, -0.5 ;  /* 0xbf00000019167423 */ /* 0x000fc60000000016 */
[----:B------:R-:W-:Y:S01]  /*0940*/  FFMA R24, R19, R16, -0.5 ;  /* 0xbf00000013187423 */ /* 0x000fe20000000010 */
[----:B------:R-:W-:Y:S01]  /*0950*/  I2FP.F32.S32 R16, R17 ;  /* 0x0000001100107245 */ /* 0x000fe20000201400 */
[----:B------:R-:W-:Y:S02]  /*0960*/  FMUL R22, R25, R22 ;  /* 0x0000001619167220 */ /* 0x000fe40000400000 */
[----:B------:R-:W-:Y:S02]  /*0970*/  FMUL R24, R19, R24 ;  /* 0x0000001813187220 */ /* 0x000fe40000400000 */
[----:B------:R-:W-:Y:S01]  /*0980*/  FMUL R16, R16, 1.1920928955078125e-07 ;  /* 0x3400000010107820 */ /* 0x000fe20000400000 */
[----:B------:R-:W-:Y:S01]  /*0990*/  FFMA R17, R25, R22, R25 ;  /* 0x0000001619117223 */ /* 0x000fe20000000019 */
[----:B------:R-:W-:Y:S01]  /*09a0*/  FFMA R19, R19, R24, R19 ;  /* 0x0000001813137223 */ /* 0x000fe20000000013 */
[----:B------:R-:W-:Y:S01]  /*09b0*/  MOV R25, 0x3f800000 ;  /* 0x3f80000000197802 */ /* 0x000fe20000000f00 */
[----:B------:R-:W-:Y:S01]  /*09c0*/  FFMA R16, R16, 0.69314718246459960938, R21 ;  /* 0x3f31721810107823 */ /* 0x000fe20000000015 */
[----:B------:R-:W-:Y:S01]  /*09d0*/  @P5 MOV R21, 0x7f800000 ;  /* 0x7f80000000155802 */ /* 0x000fe20000000f00 */
[----:B------:R-:W-:Y:S01]  /*09e0*/  FFMA R17, R18, 0.69314718246459960938, R17 ;  /* 0x3f31721812117823 */ /* 0x000fe20000000011 */
[----:B------:R-:W-:-:S03]  /*09f0*/  @P0 MOV R18, 0x7f800000 ;  /* 0x7f80000000120802 */ /* 0x000fc60000000f00 */
[----:B------:R-:W-:Y:S01]  /*0a00*/  @P3 FFMA R15, R0, R21, +INF ;  /* 0x7f800000000f3423 */ /* 0x000fe20000000015 */
[----:B------:R-:W-:Y:S01]  /*0a10*/  ISETP.GT.AND P3, PT, R13, -0x40800000, P0 ;  /* 0xbf8000000d00780c */ /* 0x000fe20000764270 */
[----:B------:R-:W-:Y:S01]  /*0a20*/  FMUL R0, R23, 1.1920928955078125e-07 ;  /* 0x3400000017007820 */ /* 0x000fe20000400000 */
[----:B------:R-:W-:Y:S02]  /*0a30*/  @P1 MOV R21, 0x7f800000 ;  /* 0x7f80000000151802 */ /* 0x000fe40000000f00 */
[----:B------:R-:W-:Y:S02]  /*0a40*/  @P5 FSEL R15, R15, -RZ, P6 ;  /* 0x800000ff0f0f5208 */ /* 0x000fe40003000000 */
[----:B------:R-:W-:Y:S01]  /*0a50*/  ISETP.GT.AND P5, PT, R14, -0x40800000, P4 ;  /* 0xbf8000000e00780c */ /* 0x000fe200027a4270 */
[C---:B------:R-:W-:Y:S01]  /*0a60*/  @P2 FFMA R16, R12.reuse, R21, +INF ;  /* 0x7f8000000c102423 */ /* 0x040fe20000000015 */
[----:B------:R-:W-:Y:S01]  /*0a70*/  @P1 FSETP.NEU.AND P6, PT, R12, RZ, PT ;  /* 0x000000ff0c00120b */ /* 0x000fe20003fcd000 */
[----:B------:R-:W-:Y:S01]  /*0a80*/  FFMA R12, R0, 0.69314718246459960938, R19 ;  /* 0x3f317218000c7823 */ /* 0x000fe20000000013 */
[----:B------:R-:W-:Y:S01]  /*0a90*/  @P4 MOV R19, 0x7f800000 ;  /* 0x7f80000000134802 */ /* 0x000fe20000000f00 */
[----:B------:R-:W-:Y:S01]  /*0aa0*/  FMUL R0, |R15|, 2.8853900432586669922 ;  /* 0x4038aa3b0f007820 */ /* 0x000fe20000400200 */
[----:B------:R-:W-:Y:S01]  /*0ab0*/  @P1 FSEL R16, R16, -RZ, P6 ;  /* 0x800000ff10101208 */ /* 0x000fe20003000000 */
[C---:B------:R-:W-:Y:S01]  /*0ac0*/  @P3 FFMA R17, R13.reuse, R18, +INF ;  /* 0x7f8000000d113423 */ /* 0x040fe20000000012 */
[----:B------:R-:W-:Y:S01]  /*0ad0*/  @P0 FSETP.NEU.AND P1, PT, R13, RZ, PT ;  /* 0x000000ff0d00020b */ /* 0x000fe20003f2d000 */
[----:B------:R-:W-:Y:S01]  /*0ae0*/  HFMA2 R13, -RZ, RZ, 1.125, -9232 ;  /* 0x3c80f082ff0d7431 */ /* 0x000fe200000001ff */
[C---:B------:R-:W-:Y:S01]  /*0af0*/  @P4 FSETP.NEU.AND P2, PT, R14.reuse, RZ, PT ;  /* 0x000000ff0e00420b */ /* 0x040fe20003f4d000 */
[----:B------:R-:W0:Y:S01]  /*0b00*/  MUFU.EX2 R0, R0 ;  /* 0x0000000000007308 */ /* 0x000e220000000800 */
[----:B------:R-:W-:Y:S01]  /*0b10*/  @P0 FSEL R17, R17, -RZ, P1 ;  /* 0x800000ff11110208 */ /* 0x000fe20000800000 */
[----:B------:R-:W-:Y:S01]  /*0b20*/  @P5 FFMA R12, R14, R19, +INF ;  /* 0x7f8000000e0c5423 */ /* 0x000fe20000000013 */
[C---:B------:R-:W-:Y:S01]  /*0b30*/  FMUL R18, |R16|.reuse, 2.8853900432586669922 ;  /* 0x4038aa3b10127820 */ /* 0x040fe20000400200 */
[----:B------:R-:W-:Y:S01]  /*0b40*/  FMUL R14, R15, R15 ;  /* 0x0000000f0f0e7220 */ /* 0x000fe20000400000 */
[----:B------:R-:W-:Y:S01]  /*0b50*/  FMUL R19, R16, R16 ;  /* 0x0000001010137220 */ /* 0x000fe20000400000 */
[----:B------:R-:W-:Y:S01]  /*0b60*/  FMUL R22, |R17|, 2.8853900432586669922 ;  /* 0x4038aa3b11167820 */ /* 0x000fe20000400200 */
[----:B------:R-:W-:Y:S01]  /*0b70*/  @P4 FSEL R12, R12, -RZ, P2 ;  /* 0x800000ff0c0c4208 */ /* 0x000fe20001000000 */
[-C--:B------:R-:W-:Y:S01]  /*0b80*/  FFMA R23, R14, R13.reuse, -0.052303962409496307373 ;  /* 0xbd563cae0e177423 */ /* 0x080fe2000000000d */
[----:B------:R-:W2:Y:S01]  /*0b90*/  MUFU.EX2 R18, R18 ;  /* 0x0000001200127308 */ /* 0x000ea20000000800 */
[----:B------:R-:W-:Y:S01]  /*0ba0*/  FFMA R24, R19, R13, -0.052303962409496307373 ;  /* 0xbd563cae13187423 */ /* 0x000fe2000000000d */
[----:B------:R-:W-:Y:S01]  /*0bb0*/  FSETP.GE.AND P6, PT, |R15|, 9.010913848876953125, PT ;  /* 0x41102cb40f00780b */ /* 0x000fe20003fc6200 */
[----:B------:R-:W-:Y:S01]  /*0bc0*/  FMUL R20, |R12|, 2.8853900432586669922 ;  /* 0x4038aa3b0c147820 */ /* 0x000fe20000400200 */
[----:B------:R-:W-:Y:S01]  /*0bd0*/  FFMA R23, R14, R23, 0.1331529766321182251 ;  /* 0x3e0859410e177423 */ /* 0x000fe20000000017 */
[----:B------:R-:W-:Y:S01]  /*0be0*/  FFMA R24, R19, R24, 0.1331529766321182251 ;  /* 0x3e08594113187423 */ /* 0x000fe20000000018 */
[----:B------:R-:W-:-:S02]  /*0bf0*/  FSETP.GE.AND P2, PT, |R15|, 0.60000002384185791016, PT ;  /* 0x3f19999a0f00780b */ /* 0x000fc40003f46200 */
[----:B------:R-:W4:Y:S01]  /*0c00*/  MUFU.EX2 R22, R22 ;  /* 0x0000001600167308 */ /* 0x000f220000000800 */
[----:B0-----:R-:W-:Y:S01]  /*0c10*/  FADD R21, R0, 1 ;  /* 0x3f80000000157421 */ /* 0x001fe20000000000 */
[----:B------:R-:W-:Y:S01]  /*0c20*/  FFMA R0, R14, R23, -0.33332768082618713379 ;  /* 0xbeaaa9ed0e007423 */ /* 0x000fe20000000017 */
[----:B------:R-:W-:Y:S01]  /*0c30*/  FMUL R23, R17, R17 ;  /* 0x0000001111177220 */ /* 0x000fe20000400000 */
[----:B------:R-:W-:Y:S02]  /*0c40*/  FSETP.GE.AND P1, PT, |R16|, 0.60000002384185791016, PT ;  /* 0x3f19999a1000780b */ /* 0x000fe40003f26200 */
[----:B------:R-:W-:Y:S01]  /*0c50*/  FFMA R14, R14, R0, RZ ;  /* 0x000000000e0e7223 */ /* 0x000fe200000000ff */
[----:B------:R-:W-:Y:S01]  /*0c60*/  FFMA R0, R19, R24, -0.33332768082618713379 ;  /* 0xbeaaa9ed13007423 */ /* 0x000fe20000000018 */
[----:B------:R-:W0:Y:S01]  /*0c70*/  MUFU.EX2 R20, R20 ;  /* 0x0000001400147308 */ /* 0x000e220000000800 */
[----:B--2---:R-:W-:Y:S01]  /*0c80*/  FADD R18, R18, 1 ;  /* 0x3f80000012127421 */ /* 0x004fe20000000000 */
[----:B------:R-:W-:Y:S01]  /*0c90*/  FSETP.GE.AND P0, PT, |R17|, 0.60000002384185791016, PT ;  /* 0x3f19999a1100780b */ /* 0x000fe20003f06200 */
[----:B------:R-:W-:Y:S01]  /*0ca0*/  FFMA R19, R19, R0, RZ ;  /* 0x0000000013137223 */ /* 0x000fe200000000ff */
[----:B------:R-:W-:Y:S01]  /*0cb0*/  FFMA R0, R23, R13, -0.052303962409496307373 ;  /* 0xbd563cae17007423 */ /* 0x000fe2000000000d */
[----:B------:R-:W-:-:S02]  /*0cc0*/  FSETP.GE.AND P5, PT, |R16|, 9.010913848876953125, PT ;  /* 0x41102cb41000780b */ /* 0x000fc40003fa6200 */
[----:B------:R-:W-:Y:S01]  /*0cd0*/  FSETP.GE.AND P4, PT, |R17|, 9.010913848876953125, PT ;  /* 0x41102cb41100780b */ /* 0x000fe20003f86200 */
[----:B------:R-:W2:Y:S01]  /*0ce0*/  MUFU.RCP R21, R21 ;  /* 0x0000001500157308 */ /* 0x000ea20000001000 */
[----:B----4-:R-:W-:Y:S01]  /*0cf0*/  FADD R22, R22, 1 ;  /* 0x3f80000016167421 */ /* 0x010fe20000000000 */
[----:B------:R-:W-:Y:S01]  /*0d00*/  FFMA R0, R23, R0, 0.1331529766321182251 ;  /* 0x3e08594117007423 */ /* 0x000fe20000000000 */
[----:B------:R-:W-:-:S03]  /*0d10*/  FSETP.GE.AND P3, PT, |R12|, 9.010913848876953125, PT ;  /* 0x41102cb40c00780b */ /* 0x000fc60003f66200 */
[C---:B------:R-:W-:Y:S02]  /*0d20*/  FFMA R0, R23.reuse, R0, -0.33332768082618713379 ;  /* 0xbeaaa9ed17007423 */ /* 0x040fe40000000000 */
[----:B------:R-:W4:Y:S01]  /*0d30*/  MUFU.RCP R18, R18 ;  /* 0x0000001200127308 */ /* 0x000f220000001000 */
[----:B0-----:R-:W-:Y:S01]  /*0d40*/  FADD R24, R20, 1 ;  /* 0x3f80000014187421 */ /* 0x001fe20000000000 */
[----:B------:R-:W-:Y:S01]  /*0d50*/  FFMA R20, R23, R0, RZ ;  /* 0x0000000017147223 */ /* 0x000fe200000000ff */
[----:B------:R-:W-:-:S04]  /*0d60*/  FMUL R0, R12, R12 ;  /* 0x0000000c0c007220 */ /* 0x000fc80000400000 */
[C---:B------:R-:W-:Y:S01]  /*0d70*/  FFMA R13, R0.reuse, R13, -0.052303962409496307373 ;  /* 0xbd563cae000d7423 */ /* 0x040fe2000000000d */
[----:B------:R-:W0:Y:S01]  /*0d80*/  MUFU.RCP R22, R22 ;  /* 0x0000001600167308 */ /* 0x000e220000001000 */
[----:B--2---:R-:W-:Y:S02]  /*0d90*/  FFMA R21, R21, -2, R25 ;  /* 0xc000000015157823 */ /* 0x004fe40000000019 */
[----:B------:R-:W-:-:S04]  /*0da0*/  FFMA R13, R0, R13, 0.1331529766321182251 ;  /* 0x3e085941000d7423 */ /* 0x000fc8000000000d */
[----:B------:R-:W-:Y:S01]  /*0db0*/  FFMA R13, R0, R13, -0.33332768082618713379 ;  /* 0xbeaaa9ed000d7423 */ /* 0x000fe2000000000d */
[----:B------:R-:W2:Y:S01]  /*0dc0*/  MUFU.RCP R24, R24 ;  /* 0x0000001800187308 */ /* 0x000ea20000001000 */
[----:B----4-:R-:W-:Y:S02]  /*0dd0*/  FFMA R18, R18, -2, R25 ;  /* 0xc000000012127823 */ /* 0x010fe40000000019 */
[----:B------:R-:W-:-:S03]  /*0de0*/  FFMA R13, R0, R13, RZ ;  /* 0x0000000d000d7223 */ /* 0x000fc600000000ff */
[----:B------:R-:W-:Y:S01]  /*0df0*/  FSEL R23, R18, 1, !P5 ;  /* 0x3f80000012177808 */ /* 0x000fe20006800000 */
[----:B0-----:R-:W-:-:S03]  /*0e00*/  FFMA R22, R22, -2, R25 ;  /* 0xc000000016167823 */ /* 0x001fc60000000019 */
[--C-:B------:R-:W-:Y:S01]  /*0e10*/  LOP3.LUT R18, R23, 0x80000000, R16.reuse, 0xb8, !PT ;  /* 0x8000000017127812 */ /* 0x100fe200078eb810 */
[----:B------:R-:W-:Y:S01]  /*0e20*/  @!P1 FFMA R18, R19, R16, R16 ;  /* 0x0000001013129223 */ /* 0x000fe20000000010 */
[----:B------:R-:W-:-:S03]  /*0e30*/  FSEL R22, R22, 1, !P4 ;  /* 0x3f80000016167808 */ /* 0x000fc60006000000 */
[----:B------:R-:W-:Y:S01]  /*0e40*/  FMUL R5, R5, R18 ;  /* 0x0000001205057220 */ /* 0x000fe20000400000 */
[----:B--2---:R-:W-:Y:S01]  /*0e50*/  FFMA R25, R24, -2, R25 ;  /* 0xc000000018197823 */ /* 0x004fe20000000019 */
[----:B------:R-:W-:Y:S02]  /*0e60*/  FSEL R24, R21, 1, !P6 ;  /* 0x3f80000015187808 */ /* 0x000fe40007000000 */
[----:B------:R-:W-:Y:S02]  /*0e70*/  FSETP.GE.AND P6, PT, |R12|, 0.60000002384185791016, PT ;  /* 0x3f19999a0c00780b */ /* 0x000fe40003fc6200 */
[----:B------:R-:W-:Y:S02]  /*0e80*/  FSEL R25, R25, 1, !P3 ;  /* 0x3f80000019197808 */ /* 0x000fe40005800000 */
[--C-:B------:R-:W-:Y:S01]  /*0e90*/  LOP3.LUT R23, R22, 0x80000000, R17.reuse, 0xb8, !PT ;  /* 0x8000000016177812 */ /* 0x100fe200078eb811 */
[----:B------:R-:W-:Y:S01]  /*0ea0*/  @!P0 FFMA R23, R20, R17, R17 ;  /* 0x0000001114178223 */ /* 0x000fe20000000011 */
[--C-:B------:R-:W-:Y:S01]  /*0eb0*/  LOP3.LUT R21, R24, 0x80000000, R15.reuse, 0xb8, !PT ;  /* 0x8000000018157812 */ /* 0x100fe200078eb80f */
[----:B------:R-:W-:Y:S01]  /*0ec0*/  @!P2 FFMA R21, R14, R15, R15 ;  /* 0x0000000f0e15a223 */ /* 0x000fe2000000000f */
[----:B------:R-:W-:Y:S01]  /*0ed0*/  LOP3.LUT R22, R25, 0x80000000, R12, 0xb8, !PT ;  /* 0x8000000019167812 */ /* 0x000fe200078eb80c */
[----:B------:R-:W-:-:S02]  /*0ee0*/  FMUL R6, R6, R23 ;  /* 0x0000001706067220 */ /* 0x000fc40000400000 */
[----:B------:R-:W-:Y:S02]  /*0ef0*/  FMUL R4, R4, R21 ;  /* 0x0000001504047220 */ /* 0x000fe40000400000 */
[----:B------:R-:W-:Y:S01]  /*0f00*/  @!P6 FFMA R22, R13, R12, R12 ;  /* 0x0000000c0d16e223 */ /* 0x000fe2000000000c */
[C---:B---3--:R-:W-:Y:S01]  /*0f10*/  IMAD.WIDE R12, R11.reuse, 0x10, R8 ;  /* 0x000000100b0c7825 */ /* 0x048fe200078e0208 */
[----:B-1----:R-:W-:-:S03]  /*0f20*/  IADD3 R11, PT, PT, R11, UR4, RZ ;  /* 0x000000040b0b7c10 */ /* 0x002fc6000fffe0ff */
[----:B------:R-:W-:Y:S01]  /*0f30*/  FMUL R7, R7, R22 ;  /* 0x0000001607077220 */ /* 0x000fe20000400000 */
[----:B------:R-:W-:-:S04]  /*0f40*/  ISETP.GE.U32.AND P0, PT, R11, R10, PT ;  /* 0x0000000a0b00720c */ /* 0x000fc80003f06070 */
[----:B------:R4:W-:Y:S09]  /*0f50*/  STG.E.128 desc[UR6][R12.64], R4 ;  /* 0x000000040c007986 */ /* 0x0009f2000c101d06 */
[----:B------:R-:W-:Y:S05]  /*0f60*/  @!P0 BRA `(.L_x_0) ;  /* 0xfffffff000ac8947 */ /* 0x000fea000383ffff */
[----:B------:R-:W-:Y:S05]  /*0f70*/  EXIT ;  /* 0x000000000000794d */ /* 0x000fea0003800000 */
.L_x_1:
[----:B------:R-:W-:-:S00]  /*0f80*/  BRA `(.L_x_1) ;  /* 0xfffffffc00fc7947 */ /* 0x000fc0000383ffff */
[----:B------:R-:W-:-:S00]  /*0f90*/  NOP ;  /* 0x0000000000007918 */ /* 0x000fc00000000000 */
        /* <DEDUP_REMOVED lines=14> */
.L_x_11:


//--------------------- .text._Z19mish_onethread_vec8PfS_i --------------------------
	.section	.text._Z19mish_onethread_vec8PfS_i,"ax",@progbits
	.align	128
        .global         _Z19mish_onethread_vec8PfS_i
        .type           _Z19mish_onethread_vec8PfS_i,@function
        .size           _Z19mish_onethread_vec8PfS_i,(.L_x_12 - _Z19mish_onethread_vec8PfS_i)
        .other          _Z19mish_onethread_vec8PfS_i,@"STO_CUDA_ENTRY STV_DEFAULT"
_Z19mish_onethread_vec8PfS_i:
.text._Z19mish_onethread_vec8PfS_i:
[----:B------:R-:W-:Y:S01]  /*0000*/  LDC R1, c[0x0][0x37c] ;  /* 0x0000df00ff017b82 */ /* 0x000fe20000000800 */
[----:B------:R-:W0:Y:S01]  /*0010*/  S2R R7, SR_CTAID.X ;  /* 0x0000000000077919 */ /* 0x000e220000002500 */
[----:B------:R-:W1:Y:S01]  /*0020*/  LDCU UR5, c[0x0][0x390] ;  /* 0x00007200ff0577ac */ /* 0x000e620008000800 */
[----:B------:R-:W0:Y:S01]  /*0030*/  S2R R0, SR_TID.X ;  /* 0x0000000000007919 */ /* 0x000e220000002100 */
[----:B------:R-:W0:Y:S01]  /*0040*/  LDCU UR6, c[0x0][0x360] ;  /* 0x00006c00ff0677ac */ /* 0x000e220008000800 */
[----:B-1----:R-:W-:-:S04]  /*0050*/  USHF.R.S32.HI UR4, URZ, 0x1f, UR5 ;  /* 0x0000001fff047899 */ /* 0x002fc80008011405 */
[----:B------:R-:W-:-:S04]  /*0060*/  ULEA.HI UR4, UR4, UR5, URZ, 0x3 ;  /* 0x0000000504047291 */ /* 0x000fc8000f8f18ff */
[----:B------:R-:W-:Y:S01]  /*0070*/  USHF.R.S32.HI UR4, URZ, 0x3, UR4 ;  /* 0x00000003ff047899 */ /* 0x000fe20008011404 */
[----:B0-----:R-:W-:-:S05]  /*0080*/  IMAD R7, R7, UR6, R0 ;  /* 0x0000000607077c24 */ /* 0x001fca000f8e0200 */
[----:B------:R-:W-:-:S13]  /*0090*/  ISETP.GE.AND P0, PT, R7, UR4, PT ;  /* 0x0000000407007c0c */ /* 0x000fda000bf06270 */
[----:B------:R-:W-:Y:S05]  /*00a0*/  @P0 EXIT ;  /* 0x000000000000094d */ /* 0x000fea0003800000 */
[----:B------:R-:W0:Y:S01]  /*00b0*/  LDC.64 R2, c[0x0][0x380] ;  /* 0x0000e000ff027b82 */ /* 0x000e220000000a00 */
[----:B------:R-:W1:Y:S07]  /*00c0*/  LDCU.64 UR4, c[0x0][0x358] ;  /* 0x00006b00ff0477ac */ /* 0x000e6e0008000a00 */
[----:B------:R-:W2:Y:S01]  /*00d0*/  LDC.64 R4, c[0x0][0x388] ;  /* 0x0000e200ff047b82 */ /* 0x000ea20000000a00 */
[----:B0-----:R-:W-:-:S05]  /*00e0*/  IMAD.WIDE R2, R7, 0x20, R2 ;  /* 0x0000002007027825 */ /* 0x001fca00078e0202 */
[----:B-1----:R-:W3:Y:S04]  /*00f0*/  LDG.E R9, desc[UR4][R2.64] ;  /* 0x0000000402097981 */ /* 0x002ee8000c1e1900 */
[----:B------:R-:W4:Y:S04]  /*0100*/  LDG.E R11, desc[UR4][R2.64+0x4] ;  /* 0x00000404020b7981 */ /* 0x000f28000c1e1900 */
[----:B------:R-:W5:Y:S04]  /*0110*/  LDG.E R13, desc[UR4][R2.64+0x8] ;  /* 0x00000804020d7981 */ /* 0x000f68000c1e1900 */
[----:B------:R-:W5:Y:S04]  /*0120*/  LDG.E R15, desc[UR4][R2.64+0xc] ;  /* 0x00000c04020f7981 */ /* 0x000f68000c1e1900 */
[----:B------:R-:W5:Y:S04]  /*0130*/  LDG.E R17, desc[UR4][R2.64+0x10] ;  /* 0x0000100402117981 */ /* 0x000f68000c1e1900 */
[----:B------:R-:W5:Y:S04]  /*0140*/  LDG.E R19, desc[UR4][R2.64+0x14] ;  /* 0x0000140402137981 */ /* 0x000f68000c1e1900 */
[----:B------:R-:W5:Y:S04]  /*0150*/  LDG.E R21, desc[UR4][R2.64+0x18] ;  /* 0x0000180402157981 */ /* 0x000f68000c1e1900 */
[----:B------:R-:W5:Y:S01]  /*0160*/  LDG.E R23, desc[UR4][R2.64+0x1c] ;  /* 0x00001c0402177981 */ /* 0x000f62000c1e1900 */
[----:B--2---:R-:W-:-:S05]  /*0170*/  IMAD.WIDE R4, R7, 0x20, R4 ;  /* 0x0000002007047825 */ /* 0x004fca00078e0204 */
[----:B---3--:R-:W-:Y:S04]  /*0180*/  STG.E desc[UR4][R4.64], R9 ;  /* 0x0000000904007986 */ /* 0x008fe8000c101904 */
[----:B----4-:R-:W-:Y:S04]  /*0190*/  STG.E desc[UR4][R4.64+0x4], R11 ;  /* 0x0000040b04007986 */ /* 0x010fe8000c101904 */
[----:B-----5:R-:W-:Y:S04]  /*01a0*/  STG.E desc[UR4][R4.64+0x8], R13 ;  /* 0x0000080d04007986 */ /* 0x020fe8000c101904 */
[----:B------:R-:W-:Y:S04]  /*01b0*/  STG.E desc[UR4][R4.64+0xc], R15 ;  /* 0x00000c0f04007986 */ /* 0x000fe8000c101904 */
[----:B------:R-:W-:Y:S04]  /*01c0*/  STG.E desc[UR4][R4.64+0x10], R17 ;  /* 0x0000101104007986 */ /* 0x000fe8000c101904 */
[----:B------:R-:W-:Y:S04]  /*01d0*/  STG.E desc[UR4][R4.64+0x14], R19 ;  /* 0x0000141304007986 */ /* 0x000fe8000c101904 */
[----:B------:R-:W-:Y:S04]  /*01e0*/  STG.E desc[UR4][R4.64+0x18], R21 ;  /* 0x0000181504007986 */ /* 0x000fe8000c101904 */
[----:B------:R-:W-:Y:S01]  /*01f0*/  STG.E desc[UR4][R4.64+0x1c], R23 ;  /* 0x00001c1704007986 */ /* 0x000fe2000c101904 */
[----:B------:R-:W-:Y:S05]  /*0200*/  EXIT ;  /* 0x000000000000794d */ /* 0x000fea0003800000 */
.L_x_2:
        /* <DEDUP_REMOVED lines=15> */
.L_x_12:


//--------------------- .text._Z26mish_onethread_vec_unroll2PfS_i --------------------------
	.section	.text._Z26mish_onethread_vec_unroll2PfS_i,"ax",@progbits
	.align	128
        .global         _Z26mish_onethread_vec_unroll2PfS_i
        .type           _Z26mish_onethread_vec_unroll2PfS_i,@function
        .size           _Z26mish_onethread_vec_unroll2PfS_i,(.L_x_13 - _Z26mish_onethread_vec_unroll2PfS_i)
        .other          _Z26mish_onethread_vec_unroll2PfS_i,@"STO_CUDA_ENTRY STV_DEFAULT"
_Z26mish_onethread_vec_unroll2PfS_i:
.text._Z26mish_onethread_vec_unroll2PfS_i:
[----:B------:R-:W-:Y:S08]  /*0000*/  LDC R1, c[0x0][0x37c] ;  /* 0x0000df00ff017b82 */ /* 0x000ff00000000800 */
[----:B------:R-:W0:Y:S01]  /*0010*/  S2UR UR4, SR_CTAID.X ;  /* 0x00000000000479c3 */ /* 0x000e220000002500 */
[----:B------:R-:W1:Y:S01]  /*0020*/  LDCU UR5, c[0x0][0x390] ;  /* 0x00007200ff0577ac */ /* 0x000e620008000800 */
[----:B------:R-:W2:Y:S06]  /*0030*/  S2R R21, SR_TID.X ;  /* 0x0000000000157919 */ /* 0x000eac0000002100 */
[----:B------:R-:W0:Y:S02]  /*0040*/  LDC R9, c[0x0][0x360] ;  /* 0x0000d800ff097b82 */ /* 0x000e240000000800 */
[----:B0-----:R-:W-:-:S05]  /*0050*/  IMAD R0, R9, UR4, RZ ;  /* 0x0000000409007c24 */ /* 0x001fca000f8e02ff */
[----:B------:R-:W-:-:S04]  /*0060*/  SHF.L.U32 R0, R0, 0x3, RZ ;  /* 0x0000000300007819 */ /* 0x000fc800000006ff */
[----:B-1----:R-:W-:-:S13]  /*0070*/  ISETP.GE.AND P0, PT, R0, UR5, PT ;  /* 0x0000000500007c0c */ /* 0x002fda000bf06270 */
[----:B--2---:R-:W-:Y:S05]  /*0080*/  @P0 EXIT ;  /* 0x000000000000094d */ /* 0x004fea0003800000 */
[----:B------:R-:W0:Y:S01]  /*0090*/  LDC.64 R2, c[0x0][0x380] ;  /* 0x0000e000ff027b82 */ /* 0x000e220000000a00 */
[----:B------:R-:W1:Y:S01]  /*00a0*/  LDCU.64 UR4, c[0x0][0x358] ;  /* 0x00006b00ff0477ac */ /* 0x000e620008000a00 */
[----:B------:R-:W-:-:S05]  /*00b0*/  LEA R21, R21, R0, 0x2 ;  /* 0x0000000015157211 */ /* 0x000fca00078e10ff */
[----:B0-----:R-:W-:-:S05]  /*00c0*/  IMAD.WIDE R2, R21, 0x4, R2 ;  /* 0x0000000415027825 */ /* 0x001fca00078e0202 */
[----:B-1----:R-:W2:Y:S01]  /*00d0*/  LDG.E.128 R4, desc[UR4][R2.64] ;  /* 0x0000000402047981 */ /* 0x002ea2000c1e1d00 */
[----:B------:R-:W-:Y:S01]  /*00e0*/  HFMA2 R16, -RZ, RZ, 0.96630859375, -0.0022525787353515625 ;  /* 0x3bbb989dff107431 */ /* 0x000fe200000001ff */
[----:B------:R-:W-:Y:S01]  /*00f0*/  MOV R17, 0x437c0000 ;  /* 0x437c000000117802 */ /* 0x000fe20000000f00 */
[----:B------:R-:W-:Y:S01]  /*0100*/  HFMA2 R18, -RZ, RZ, 1.625, 0 ;  /* 0x3e800000ff127431 */ /* 0x000fe200000001ff */
[----:B------:R-:W-:Y:S02]  /*0110*/  MOV R19, 0x3d39bf78 ;  /* 0x3d39bf7800137802 */ /* 0x000fe40000000f00 */
[-C--:B--2---:R-:W-:Y:S01]  /*0120*/  FFMA.SAT R0, R4, R16.reuse, 0.5 ;  /* 0x3f00000004007423 */ /* 0x084fe20000002010 */
[-C--:B------:R-:W-:Y:S01]  /*0130*/  FFMA.SAT R10, R5, R16.reuse, 0.5 ;  /* 0x3f000000050a7423 */ /* 0x080fe20000002010 */
[-C--:B------:R-:W-:Y:S01]  /*0140*/  FFMA.SAT R14, R6, R16.reuse, 0.5 ;  /* 0x3f000000060e7423 */ /* 0x080fe20000002010 */
[----:B------:R-:W-:Y:S01]  /*0150*/  FFMA.SAT R22, R7, R16, 0.5 ;  /* 0x3f00000007167423 */ /* 0x000fe20000002010 */
[-C--:B------:R-:W-:Y:S01]  /*0160*/  FFMA.RM R0, R0, R17.reuse, 12582913 ;  /* 0x4b40000100007423 */ /* 0x080fe20000004011 */
[----:B------:R-:W-:-:S03]  /*0170*/  FFMA.RM R10, R10, R17, 12582913 ;  /* 0x4b4000010a0a7423 */ /* 0x000fc60000004011 */
[C---:B------:R-:W-:Y:S01]  /*0180*/  FADD R11, R0.reuse, -12583039 ;  /* 0xcb40007f000b7421 */ /* 0x040fe20000000000 */
[----:B------:R-:W-:Y:S01]  /*0190*/  SHF.L.U32 R0, R0, 0x17, RZ ;  /* 0x0000001700007819 */ /* 0x000fe200000006ff */
[----:B------:R-:W-:Y:S02]  /*01a0*/  FADD R12, R10, -12583039 ;  /* 0xcb40007f0a0c7421 */ /* 0x000fe40000000000 */
[C---:B------:R-:W-:Y:S02]  /*01b0*/  FFMA R11, R4.reuse, 1.4426950216293334961, -R11 ;  /* 0x3fb8aa3b040b7823 */ /* 0x040fe4000000080b */
[C---:B------:R-:W-:Y:S02]  /*01c0*/  FFMA R12, R5.reuse, 1.4426950216293334961, -R12 ;  /* 0x3fb8aa3b050c7823 */ /* 0x040fe4000000080c */
[----:B------:R-:W-:Y:S02]  /*01d0*/  FFMA R8, R4, 1.925963033500011079e-08, R11 ;  /* 0x32a5706004087823 */ /* 0x000fe4000000000b */
[----:B------:R-:W-:Y:S01]  /*01e0*/  FFMA R20, R5, 1.925963033500011079e-08, R12 ;  /* 0x32a5706005147823 */ /* 0x000fe2000000000c */
[----:B------:R-:W-:Y:S01]  /*01f0*/  FFMA.RM R12, R22, R17, 12582913 ;  /* 0x4b400001160c7423 */ /* 0x000fe20000004011 */
[----:B------:R0:W1:Y:S03]  /*0200*/  MUFU.EX2 R11, R8 ;  /* 0x00000008000b7308 */ /* 0x0000660000000800 */
[----:B------:R-:W-:-:S04]  /*0210*/  FADD R24, R12, -12583039 ;  /* 0xcb40007f0c187421 */ /* 0x000fc80000000000 */
[C---:B------:R-:W-:Y:S01]  /*0220*/  FFMA R24, R7.reuse, 1.4426950216293334961, -R24 ;  /* 0x3fb8aa3b07187823 */ /* 0x040fe20000000818 */
[----:B------:R-:W2:Y:S01]  /*0230*/  MUFU.EX2 R20, R20 ;  /* 0x0000001400147308 */ /* 0x000ea20000000800 */
[----:B0-----:R-:W-:Y:S02]  /*0240*/  FFMA.RM R8, R14, R17, 12582913 ;  /* 0x4b4000010e087423 */ /* 0x001fe40000004011 */
[----:B------:R-:W-:Y:S02]  /*0250*/  FFMA R24, R7, 1.925963033500011079e-08, R24 ;  /* 0x32a5706007187823 */ /* 0x000fe40000000018 */
[----:B------:R-:W-:Y:S01]  /*0260*/  FADD R15, R8, -12583039 ;  /* 0xcb40007f080f7421 */ /* 0x000fe20000000000 */
[----:B-1----:R-:W-:-:S03]  /*0270*/  FMUL R0, R0, R11 ;  /* 0x0000000b00007220 */ /* 0x002fc60000400000 */
[----:B------:R-:W-:Y:S01]  /*0280*/  FFMA R15, R6, 1.4426950216293334961, -R15 ;  /* 0x3fb8aa3b060f7823 */ /* 0x000fe2000000080f */
[----:B------:R-:W-:-:S03]  /*0290*/  FADD.RZ R11, R0, 1 ;  /* 0x3f800000000b7421 */ /* 0x000fc6000000c000 */
[----:B------:R-:W-:Y:S01]  /*02a0*/  FFMA R22, R6, 1.925963033500011079e-08, R15 ;  /* 0x32a5706006167823 */ /* 0x000fe2000000000f */
[C---:B------:R-:W-:Y:S02]  /*02b0*/  ISETP.GE.U32.AND P1, PT, R0.reuse, 0x7f800000, PT ;  /* 0x7f8000000000780c */ /* 0x040fe40003f26070 */
[----:B------:R-:W-:Y:S02]  /*02c0*/  IADD3 R11, PT, PT, R11, -0x3f400000, RZ ;  /* 0xc0c000000b0b7810 */ /* 0x000fe40007ffe0ff */
[----:B------:R-:W-:Y:S02]  /*02d0*/  ISETP.GT.AND P0, PT, R0, -0x40800000, P1 ;  /* 0xbf8000000000780c */ /* 0x000fe40000f04270 */
[----:B------:R-:W-:-:S04]  /*02e0*/  LOP3.LUT R11, R11, 0xff800000, RZ, 0xc0, !PT ;  /* 0xff8000000b0b7812 */ /* 0x000fc800078ec0ff */
[----:B------:R-:W-:Y:S02]  /*02f0*/  IADD3 R13, PT, PT, -R11, 0x40800000, RZ ;  /* 0x408000000b0d7810 */ /* 0x000fe40007ffe1ff */
[C---:B------:R-:W-:Y:S02]  /*0300*/  IADD3 R14, PT, PT, R0.reuse, -R11, RZ ;  /* 0x8000000b000e7210 */ /* 0x040fe40007ffe0ff */
[----:B------:R-:W-:Y:S01]  /*0310*/  @P1 FSETP.NEU.AND P2, PT, R0, RZ, PT ;  /* 0x000000ff0000120b */ /* 0x000fe20003f4d000 */
[----:B------:R-:W-:-:S04]  /*0320*/  FFMA R13, R13, R18, -1 ;  /* 0xbf8000000d0d7423 */ /* 0x000fc80000000012 */
[----:B------:R-:W-:-:S04]  /*0330*/  FADD R14, R14, R13 ;  /* 0x0000000d0e0e7221 */ /* 0x000fc80000000000 */
[----:B------:R-:W-:-:S04]  /*0340*/  FFMA R13, R14, -R19, 0.10546888411045074463 ;  /* 0x3dd800120e0d7423 */ /* 0x000fc80000000813 */
[C---:B------:R-:W-:Y:S02]  /*0350*/  FFMA R15, R14.reuse, R13, -0.13229703903198242188 ;  /* 0xbe0778e00e0f7423 */ /* 0x040fe4000000000d */
[----:B------:R0:W1:Y:S02]  /*0360*/  MUFU.EX2 R13, R22 ;  /* 0x00000016000d7308 */ /* 0x0000640000000800 */
[----:B------:R-:W-:-:S04]  /*0370*/  FFMA R15, R14, R15, 0.14491446316242218018 ;  /* 0x3e1464750e0f7423 */ /* 0x000fc8000000000f */
[----:B------:R-:W-:Y:S02]  /*0380*/  FFMA R23, R14, R15, -0.16641564667224884033 ;  /* 0xbe2a68dd0e177423 */ /* 0x000fe4000000000f */
[----:B------:R-:W3:Y:S01]  /*0390*/  MUFU.EX2 R15, R24 ;  /* 0x00000018000f7308 */ /* 0x000ee20000000800 */
[----:B0-----:R-:W-:Y:S01]  /*03a0*/  SHF.L.U32 R22, R12, 0x17, RZ ;  /* 0x000000170c167819 */ /* 0x001fe200000006ff */
[----:B------:R-:W-:Y:S01]  /*03b0*/  FFMA R25, R14, R23, 0.19988867640495300293 ;  /* 0x3e4caf9e0e197423 */ /* 0x000fe20000000017 */
[----:B------:R-:W-:-:S03]  /*03c0*/  SHF.L.U32 R23, R10, 0x17, RZ ;  /* 0x000000170a177819 */ /* 0x000fc600000006ff */
[----:B------:R-:W-:Y:S02]  /*03d0*/  FFMA R25, R14, R25, -0.25000196695327758789 ;  /* 0xbe8000420e197423 */ /* 0x000fe40000000019 */
[----:B--2---:R-:W-:Y:S01]  /*03e0*/  FMUL R10, R23, R20 ;  /* 0x00000014170a7220 */ /* 0x004fe20000400000 */
[----:B------:R-:W-:Y:S01]  /*03f0*/  SHF.L.U32 R20, R8, 0x17, RZ ;  /* 0x0000001708147819 */ /* 0x000fe200000006ff */
[----:B------:R-:W-:Y:S02]  /*0400*/  FFMA R25, R14, R25, 0.33333510160446166992 ;  /* 0x3eaaaae60e197423 */ /* 0x000fe40000000019 */
[----:B------:R-:W-:Y:S02]  /*0410*/  FADD.RZ R8, R10, 1 ;  /* 0x3f8000000a087421 */ /* 0x000fe4000000c000 */
[----:B-1----:R-:W-:Y:S01]  /*0420*/  FMUL R12, R20, R13 ;  /* 0x0000000d140c7220 */ /* 0x002fe20000400000 */
[----:B------:R-:W-:Y:S01]  /*0430*/  FFMA R25, R14, R25, -0.5 ;  /* 0xbf0000000e197423 */ /* 0x000fe20000000019 */
[----:B---3--:R-:W-:-:S02]  /*0440*/  FMUL R13, R22, R15 ;  /* 0x0000000f160d7220 */ /* 0x008fc40000400000 */
[----:B------:R-:W-:Y:S01]  /*0450*/  FADD.RZ R20, R12, 1 ;  /* 0x3f8000000c147421 */ /* 0x000fe2000000c000 */
[----:B------:R-:W-:Y:S01]  /*0460*/  IADD3 R8, PT, PT, R8, -0x3f400000, RZ ;  /* 0xc0c0000008087810 */ /* 0x000fe20007ffe0ff */
[----:B------:R-:W-:Y:S01]  /*0470*/  FMUL R25, R14, R25 ;  /* 0x000000190e197220 */ /* 0x000fe20000400000 */
[----:B------:R-:W-:Y:S02]  /*0480*/  FADD.RZ R22, R13, 1 ;  /* 0x3f8000000d167421 */ /* 0x000fe4000000c000 */
[----:B------:R-:W-:Y:S01]  /*0490*/  LOP3.LUT R15, R8, 0xff800000, RZ, 0xc0, !PT ;  /* 0xff800000080f7812 */ /* 0x000fe200078ec0ff */
[----:B------:R-:W-:Y:S01]  /*04a0*/  FFMA R14, R14, R25, R14 ;  /* 0x000000190e0e7223 */ /* 0x000fe2000000000e */
[----:B------:R-:W-:Y:S02]  /*04b0*/  IADD3 R20, PT, PT, R20, -0x3f400000, RZ ;  /* 0xc0c0000014147810 */ /* 0x000fe40007ffe0ff */
[----:B------:R-:W-:Y:S02]  /*04c0*/  IADD3 R22, PT, PT, R22, -0x3f400000, RZ ;  /* 0xc0c0000016167810 */ /* 0x000fe40007ffe0ff */
[----:B------:R-:W-:-:S02]  /*04d0*/  I2FP.F32.S32 R8, R11 ;  /* 0x0000000b00087245 */ /* 0x000fc40000201400 */
[----:B------:R-:W-:Y:S02]  /*04e0*/  IADD3 R23, PT, PT, -R15, 0x40800000, RZ ;  /* 0x408000000f177810 */ /* 0x000fe40007ffe1ff */
[----:B------:R-:W-:Y:S02]  /*04f0*/  LOP3.LUT R11, R20, 0xff800000, RZ, 0xc0, !PT ;  /* 0xff800000140b7812 */ /* 0x000fe400078ec0ff */
[----:B------:R-:W-:Y:S01]  /*0500*/  LOP3.LUT R20, R22, 0xff800000, RZ, 0xc0, !PT ;  /* 0xff80000016147812 */ /* 0x000fe200078ec0ff */
[-C--:B------:R-:W-:Y:S01]  /*0510*/  FFMA R25, R23, R18.reuse, -1 ;  /* 0xbf80000017197423 */ /* 0x080fe20000000012 */
[----:B------:R-:W-:Y:S01]  /*0520*/  IADD3 R24, PT, PT, R10, -R15, RZ ;  /* 0x8000000f0a187210 */ /* 0x000fe20007ffe0ff */
[----:B------:R-:W-:Y:S01]  /*0530*/  FMUL R23, R8, 1.1920928955078125e-07 ;  /* 0x3400000008177820 */ /* 0x000fe20000400000 */
[----:B------:R-:W-:Y:S02]  /*0540*/  IADD3 R29, PT, PT, -R20, 0x40800000, RZ ;  /* 0x40800000141d7810 */ /* 0x000fe40007ffe1ff */
[----:B------:R-:W-:Y:S01]  /*0550*/  IADD3 R27, PT, PT, -R11, 0x40800000, RZ ;  /* 0x408000000b1b7810 */ /* 0x000fe20007ffe1ff */
[----:B------:R-:W-:Y:S01]  /*0560*/  FADD R24, R24, R25 ;  /* 0x0000001918187221 */ /* 0x000fe20000000000 */
[----:B------:R-:W-:Y:S01]  /*0570*/  IADD3 R8, PT, PT, -R20, R13, RZ ;  /* 0x0000000d14087210 */ /* 0x000fe20007ffe1ff */
[----:B------:R-:W-:Y:S01]  /*0580*/  FFMA R29, R29, R18, -1 ;  /* 0xbf8000001d1d7423 */ /* 0x000fe20000000012 */
[----:B------:R-:W-:Y:S01]  /*0590*/  FFMA R14, R23, 0.69314718246459960938, R14 ;  /* 0x3f317218170e7823 */ /* 0x000fe2000000000e */
[----:B------:R-:W-:Y:S01]  /*05a0*/  IADD3 R22, PT, PT, -R11, R12, RZ ;  /* 0x0000000c0b167210 */ /* 0x000fe20007ffe1ff */
[----:B------:R-:W-:Y:S01]  /*05b0*/  FFMA R27, R27, R18, -1 ;  /* 0xbf8000001b1b7423 */ /* 0x000fe20000000012 */
[----:B------:R-:W-:Y:S01]  /*05c0*/  FFMA R23, R24, -R19, 0.10546888411045074463 ;  /* 0x3dd8001218177423 */ /* 0x000fe20000000813 */
[----:B------:R-:W-:Y:S01]  /*05d0*/  FADD R8, R8, R29 ;  /* 0x0000001d08087221 */ /* 0x000fe20000000000 */
[----:B------:R-:W-:Y:S01]  /*05e0*/  @P1 MOV R25, 0x7f800000 ;  /* 0x7f80000000191802 */ /* 0x000fe20000000f00 */
[----:B------:R-:W-:Y:S01]  /*05f0*/  FADD R22, R22, R27 ;  /* 0x0000001b16167221 */ /* 0x000fe20000000000 */
[----:B------:R-:W-:Y:S01]  /*0600*/  FFMA R23, R24, R23, -0.13229703903198242188 ;  /* 0xbe0778e018177423 */ /* 0x000fe20000000017 */
[----:B------:R-:W-:Y:S01]  /*0610*/  FFMA R27, R8, -R19, 0.10546888411045074463 ;  /* 0x3dd80012081b7423 */ /* 0x000fe20000000813 */
[----:B------:R-:W-:Y:S01]  /*0620*/  I2FP.F32.S32 R15, R15 ;  /* 0x0000000f000f7245 */ /* 0x000fe20000201400 */
[----:B------:R-:W-:Y:S01]  /*0630*/  @P0 FFMA R14, R0, R25, +INF ;  /* 0x7f800000000e0423 */ /* 0x000fe20000000019 */
[----:B------:R-:W-:Y:S01]  /*0640*/  FFMA R23, R24, R23, 0.14491446316242218018 ;  /* 0x3e14647518177423 */ /* 0x000fe20000000017 */
[----:B------:R-:W-:Y:S01]  /*0650*/  FFMA R27, R8, R27, -0.13229703903198242188 ;  /* 0xbe0778e0081b7423 */ /* 0x000fe2000000001b */
[----:B------:R-:W-:Y:S01]  /*0660*/  FFMA R25, R22, -R19, 0.10546888411045074463 ;  /* 0x3dd8001216197423 */ /* 0x000fe20000000813 */
[----:B------:R-:W-:Y:S01]  /*0670*/  ISETP.GE.U32.AND P0, PT, R10, 0x7f800000, PT ;  /* 0x7f8000000a00780c */ /* 0x000fe20003f06070 */
[----:B------:R-:W-:Y:S01]  /*0680*/  FFMA R23, R24, R23, -0.16641564667224884033 ;  /* 0xbe2a68dd18177423 */ /* 0x000fe20000000017 */
[----:B------:R-:W-:Y:S01]  /*0690*/  FFMA R27, R8, R27, 0.14491446316242218018 ;  /* 0x3e146475081b7423 */ /* 0x000fe2000000001b */
[----:B------:R-:W-:Y:S01]  /*06a0*/  FFMA R25, R22, R25, -0.13229703903198242188 ;  /* 0xbe0778e016197423 */ /* 0x000fe20000000019 */
[----:B------:R-:W-:Y:S01]  /*06b0*/  @P1 FSEL R14, R14, -RZ, P2 ;  /* 0x800000ff0e0e1208 */ /* 0x000fe20001000000 */
[----:B------:R-:W-:Y:S01]  /*06c0*/  FFMA R23, R24, R23, 0.19988867640495300293 ;  /* 0x3e4caf9e18177423 */ /* 0x000fe20000000017 */
[----:B------:R-:W-:Y:S01]  /*06d0*/  FFMA R27, R8, R27, -0.16641564667224884033 ;  /* 0xbe2a68dd081b7423 */ /* 0x000fe2000000001b */
[----:B------:R-:W-:Y:S01]  /*06e0*/  FFMA R25, R22, R25, 0.14491446316242218018 ;  /* 0x3e14647516197423 */ /* 0x000fe20000000019 */
[----:B------:R-:W-:Y:S01]  /*06f0*/  ISETP.GT.AND P3, PT, R10, -0x40800000, P0 ;  /* 0xbf8000000a00780c */ /* 0x000fe20000764270 */
[----:B------:R-:W-:Y:S01]  /*0700*/  FFMA R23, R24, R23, -0.25000196695327758789 ;  /* 0xbe80004218177423 */ /* 0x000fe20000000017 */
[----:B------:R-:W-:Y:S01]  /*0710*/  FFMA R27, R8, R27, 0.19988867640495300293 ;  /* 0x3e4caf9e081b7423 */ /* 0x000fe2000000001b */
[----:B------:R-:W-:Y:S01]  /*0720*/  FFMA R25, R22, R25, -0.16641564667224884033 ;  /* 0xbe2a68dd16197423 */ /* 0x000fe20000000019 */
[----:B------:R-:W-:Y:S01]  /*0730*/  FMUL R0, |R14|, 2.8853900432586669922 ;  /* 0x4038aa3b0e007820 */ /* 0x000fe20000400200 */
[----:B------:R-:W-:Y:S01]  /*0740*/  FFMA R23, R24, R23, 0.33333510160446166992 ;  /* 0x3eaaaae618177423 */ /* 0x000fe20000000017 */
[----:B------:R-:W-:Y:S01]  /*0750*/  FFMA R27, R8, R27, -0.25000196695327758789 ;  /* 0xbe800042081b7423 */ /* 0x000fe2000000001b */
[----:B------:R-:W-:Y:S01]  /*0760*/  FFMA R25, R22, R25, 0.19988867640495300293 ;  /* 0x3e4caf9e16197423 */ /* 0x000fe20000000019 */
[----:B------:R-:W-:Y:S01]  /*0770*/  FMUL R15, R15, 1.1920928955078125e-07 ;  /* 0x340000000f0f7820 */ /* 0x000fe20000400000 */
[----:B------:R-:W-:Y:S01]  /*0780*/  FFMA R23, R24, R23, -0.5 ;  /* 0xbf00000018177423 */ /* 0x000fe20000000017 */
[----:B------:R-:W-:Y:S01]  /*0790*/  FFMA R27, R8, R27, 0.33333510160446166992 ;  /* 0x3eaaaae6081b7423 */ /* 0x000fe2000000001b */
[----:B------:R-:W-:Y:S01]  /*07a0*/  FFMA R25, R22, R25, -0.25000196695327758789 ;  /* 0xbe80004216197423 */ /* 0x000fe20000000019 */
[----:B------:R-:W0:Y:S01]  /*07b0*/  MUFU.EX2 R0, R0 ;  /* 0x0000000000007308 */ /* 0x000e220000000800 */
[----:B------:R-:W-:Y:S01]  /*07c0*/  FMUL R23, R24, R23 ;  /* 0x0000001718177220 */ /* 0x000fe20000400000 */
[----:B------:R-:W-:Y:S01]  /*07d0*/  FFMA R27, R8, R27, -0.5 ;  /* 0xbf000000081b7423 */ /* 0x000fe2000000001b */
[----:B------:R-:W-:Y:S01]  /*07e0*/  FFMA R25, R22, R25, 0.33333510160446166992 ;  /* 0x3eaaaae616197423 */ /* 0x000fe20000000019 */
[----:B------:R-:W-:Y:S01]  /*07f0*/  ISETP.GE.U32.AND P1, PT, R12, 0x7f800000, PT ;  /* 0x7f8000000c00780c */ /* 0x000fe20003f26070 */
[----:B------:R-:W-:Y:S01]  /*0800*/  FFMA R24, R24, R23, R24 ;  /* 0x0000001718187223 */ /* 0x000fe20000000018 */
[----:B------:R-:W-:Y:S01]  /*0810*/  FMUL R23, R8, R27 ;  /* 0x0000001b08177220 */ /* 0x000fe20000400000 */
[----:B------:R-:W-:Y:S01]  /*0820*/  FFMA R25, R22, R25, -0.5 ;  /* 0xbf00000016197423 */ /* 0x000fe20000000019 */
[----:B------:R-:W-:-:S02]  /*0830*/  I2FP.F32.S32 R11, R11 ;  /* 0x0000000b000b7245 */ /* 0x000fc40000201400 */
[----:B------:R-:W-:Y:S01]  /*0840*/  FFMA R23, R8, R23, R8 ;  /* 0x0000001708177223 */ /* 0x000fe20000000008 */
[----:B------:R-:W-:Y:S01]  /*0850*/  FFMA R8, R15, 0.69314718246459960938, R24 ;  /* 0x3f3172180f087823 */ /* 0x000fe20000000018 */
[----:B------:R-:W-:Y:S01]  /*0860*/  @P0 MOV R15, 0x7f800000 ;  /* 0x7f800000000f0802 */ /* 0x000fe20000000f00 */
[----:B------:R-:W-:Y:S01]  /*0870*/  FMUL R25, R22, R25 ;  /* 0x0000001916197220 */ /* 0x000fe20000400000 */
[C---:B------:R-:W-:Y:S01]  /*0880*/  @P0 FSETP.NEU.AND P4, PT, R10.reuse, RZ, PT ;  /* 0x000000ff0a00020b */ /* 0x040fe20003f8d000 */
[----:B------:R-:W-:Y:S01]  /*0890*/  FMUL R11, R11, 1.1920928955078125e-07 ;  /* 0x340000000b0b7820 */ /* 0x000fe20000400000 */
[----:B------:R-:W-:Y:S01]  /*08a0*/  ISETP.GE.U32.AND P2, PT, R13, 0x7f800000, PT ;  /* 0x7f8000000d00780c */ /* 0x000fe20003f46070 */
[----:B------:R-:W-:Y:S01]  /*08b0*/  @P3 FFMA R8, R10, R15, +INF ;  /* 0x7f8000000a083423 */ /* 0x000fe2000000000f */
[----:B------:R-:W-:Y:S01]  /*08c0*/  FFMA R22, R22, R25, R22 ;  /* 0x0000001916167223 */ /* 0x000fe20000000016 */
[----:B------:R-:W-:Y:S01]  /*08d0*/  ISETP.GT.AND P5, PT, R12, -0x40800000, P1 ;  /* 0xbf8000000c00780c */ /* 0x000fe20000fa4270 */
[----:B0-----:R-:W-:Y:S01]  /*08e0*/  FADD R0, R0, 1 ;  /* 0x3f80000000007421 */ /* 0x001fe20000000000 */
[----:B------:R-:W-:Y:S01]  /*08f0*/  I2FP.F32.S32 R20, R20 ;  /* 0x0000001400147245 */ /* 0x000fe20000201400 */
[----:B------:R-:W-:Y:S01]  /*0900*/  FFMA R10, R11, 0.69314718246459960938, R22 ;  /* 0x3f3172180b0a7823 */ /* 0x000fe20000000016 */
[----:B------:R-:W-:Y:S01]  /*0910*/  @P0 FSEL R8, R8, -RZ, P4 ;  /* 0x800000ff08080208 */ /* 0x000fe20002000000 */
[----:B------:R-:W0:Y:S01]  /*0920*/  MUFU.RCP R15, R0 ;  /* 0x00000000000f7308 */ /* 0x000e220000001000 */
[C---:B------:R-:W-:Y:S01]  /*0930*/  ISETP.GT.AND P3, PT, R13.reuse, -0x40800000, P2 ;  /* 0xbf8000000d00780c */ /* 0x040fe20001764270 */
[----:B------:R-:W-:Y:S01]  /*0940*/  FMUL R20, R20, 1.1920928955078125e-07 ;  /* 0x3400000014147820 */ /* 0x000fe20000400000 */
[----:B------:R-:W-:Y:S01]  /*0950*/  @P1 MOV R25, 0x7f800000 ;  /* 0x7f80000000191802 */ /* 0x000fe20000000f00 */
[----:B------:R-:W-:Y:S01]  /*0960*/  FMUL R22, |R8|, 2.8853900432586669922 ;  /* 0x4038aa3b08167820 */ /* 0x000fe20000400200 */
[----:B------:R-:W-:Y:S01]  /*0970*/  @P1 FSETP.NEU.AND P0, PT, R12, RZ, PT ;  /* 0x000000ff0c00120b */ /* 0x000fe20003f0d000 */
[----:B------:R-:W-:Y:S01]  /*0980*/  FFMA R11, R20, 0.69314718246459960938, R23 ;  /* 0x3f317218140b7823 */ /* 0x000fe20000000017 */
[----:B------:R-:W-:Y:S01]  /*0990*/  @P2 MOV R20, 0x7f800000 ;  /* 0x7f80000000142802 */ /* 0x000fe20000000f00 */
[----:B------:R-:W-:Y:S01]  /*09a0*/  @P5 FFMA R10, R12, R25, +INF ;  /* 0x7f8000000c0a5423 */ /* 0x000fe20000000019 */
[----:B------:R-:W-:Y:S01]  /*09b0*/  HFMA2 R12, -RZ, RZ, 1.875, 0 ;  /* 0x3f800000ff0c7431 */ /* 0x000fe200000001ff */
[----:B------:R-:W1:Y:S01]  /*09c0*/  MUFU.EX2 R22, R22 ;  /* 0x0000001600167308 */ /* 0x000e620000000800 */
[C---:B------:R-:W-:Y:S01]  /*09d0*/  @P2 FSETP.NEU.AND P4, PT, R13.reuse, RZ, PT ;  /* 0x000000ff0d00220b */ /* 0x040fe20003f8d000 */
[----:B------:R-:W-:Y:S01]  /*09e0*/  FMUL R24, R14, R14 ;  /* 0x0000000e0e187220 */ /* 0x000fe20000400000 */
[----:B------:R-:W-:Y:S01]  /*09f0*/  @P1 FSEL R10, R10, -RZ, P0 ;  /* 0x800000ff0a0a1208 */ /* 0x000fe20000000000 */
[----:B------:R-:W-:Y:S01]  /*0a00*/  @P3 FFMA R11, R13, R20, +INF ;  /* 0x7f8000000d0b3423 */ /* 0x000fe20000000014 */
[----:B------:R-:W-:Y:S01]  /*0a10*/  MOV R13, 0x3c80f082 ;  /* 0x3c80f082000d7802 */ /* 0x000fe20000000f00 */
[----:B------:R-:W-:Y:S01]  /*0a20*/  FMUL R29, R8, R8 ;  /* 0x00000008081d7220 */ /* 0x000fe20000400000 */
[----:B------:R-:W-:Y:S01]  /*0a30*/  FSETP.GE.AND P0, PT, |R14|, 9.010913848876953125, PT ;  /* 0x41102cb40e00780b */ /* 0x000fe20003f06200 */
[----:B------:R-:W-:Y:S01]  /*0a40*/  FMUL R20, |R10|, 2.8853900432586669922 ;  /* 0x4038aa3b0a147820 */ /* 0x000fe20000400200 */
[----:B------:R-:W-:Y:S01]  /*0a50*/  @P2 FSEL R11, R11, -RZ, P4 ;  /* 0x800000ff0b0b2208 */ /* 0x000fe20002000000 */
[----:B------:R-:W-:Y:S01]  /*0a60*/  FFMA R23, R24, R13, -0.052303962409496307373 ;  /* 0xbd563cae18177423 */ /* 0x000fe2000000000d */
[----:B0-----:R-:W-:Y:S01]  /*0a70*/  FFMA R15, R15, -2, R12 ;  /* 0xc00000000f0f7823 */ /* 0x001fe2000000000c */
[----:B------:R-:W-:-:S02]  /*0a80*/  FSETP.GE.AND P1, PT, |R14|, 0.60000002384185791016, PT ;  /* 0x3f19999a0e00780b */ /* 0x000fc40003f26200 */
[----:B------:R-:W-:Y:S01]  /*0a90*/  FMUL R26, |R11|, 2.8853900432586669922 ;  /* 0x4038aa3b0b1a7820 */ /* 0x000fe20000400200 */
[----:B------:R-:W-:Y:S01]  /*0aa0*/  FFMA R25, R24, R23, 0.1331529766321182251 ;  /* 0x3e08594118197423 */ /* 0x000fe20000000017 */
[----:B------:R-:W0:Y:S01]  /*0ab0*/  MUFU.EX2 R20, R20 ;  /* 0x0000001400147308 */ /* 0x000e220000000800 */
[----:B-1----:R-:W-:Y:S01]  /*0ac0*/  FADD R22, R22, 1 ;  /* 0x3f80000016167421 */ /* 0x002fe20000000000 */
[----:B------:R-:W-:Y:S01]  /*0ad0*/  FSEL R23, R15, 1, !P0 ;  /* 0x3f8000000f177808 */ /* 0x000fe20004000000 */
[----:B------:R-:W-:Y:S01]  /*0ae0*/  FFMA R0, R24, R25, -0.33332768082618713379 ;  /* 0xbeaaa9ed18007423 */ /* 0x000fe20000000019 */
[----:B------:R-:W-:Y:S02]  /*0af0*/  FSETP.GE.AND P0, PT, |R8|, 9.010913848876953125, PT ;  /* 0x41102cb40800780b */ /* 0x000fe40003f06200 */
[--C-:B------:R-:W-:Y:S01]  /*0b00*/  LOP3.LUT R23, R23, 0x80000000, R14.reuse, 0xb8, !PT ;  /* 0x8000000017177812 */ /* 0x100fe200078eb80e */
[----:B------:R-:W-:Y:S01]  /*0b10*/  FFMA R25, R24, R0, RZ ;  /* 0x0000000018197223 */ /* 0x000fe200000000ff */
[----:B------:R-:W1:Y:S01]  /*0b20*/  MUFU.EX2 R15, R26 ;  /* 0x0000001a000f7308 */ /* 0x000e620000000800 */
[----:B------:R-:W-:Y:S01]  /*0b30*/  FFMA R0, R29, R13, -0.052303962409496307373 ;  /* 0xbd563cae1d007423 */ /* 0x000fe2000000000d */
[----:B------:R-:W-:Y:S01]  /*0b40*/  FMUL R24, R11, R11 ;  /* 0x0000000b0b187220 */ /* 0x000fe20000400000 */
[----:B------:R-:W-:Y:S01]  /*0b50*/  @!P1 FFMA R23, R25, R14, R14 ;  /* 0x0000000e19179223 */ /* 0x000fe2000000000e */
[----:B------:R-:W-:Y:S01]  /*0b60*/  FMUL R14, R10, R10 ;  /* 0x0000000a0a0e7220 */ /* 0x000fe20000400000 */
[----:B------:R-:W-:Y:S01]  /*0b70*/  FFMA R0, R29, R0, 0.1331529766321182251 ;  /* 0x3e0859411d007423 */ /* 0x000fe20000000000 */
[----:B------:R-:W-:-:S02]  /*0b80*/  FSETP.GE.AND P1, PT, |R8|, 0.60000002384185791016, PT ;  /* 0x3f19999a0800780b */ /* 0x000fc40003f26200 */
[----:B------:R-:W2:Y:S01]  /*0b90*/  MUFU.RCP R27, R22 ;  /* 0x00000016001b7308 */ /* 0x000ea20000001000 */
[----:B------:R-:W-:Y:S01]  /*0ba0*/  FFMA R0, R29, R0, -0.33332768082618713379 ;  /* 0xbeaaa9ed1d007423 */ /* 0x000fe20000000000 */
[----:B0-----:R-:W-:Y:S01]  /*0bb0*/  FADD R25, R20, 1 ;  /* 0x3f80000014197421 */ /* 0x001fe20000000000 */
[C---:B------:R-:W-:Y:S01]  /*0bc0*/  FFMA R20, R14.reuse, R13, -0.052303962409496307373 ;  /* 0xbd563cae0e147423 */ /* 0x040fe2000000000d */
[----:B------:R-:W-:Y:S01]  /*0bd0*/  FSETP.GE.AND P3, PT, |R11|, 0.60000002384185791016, PT ;  /* 0x3f19999a0b00780b */ /* 0x000fe20003f66200 */
[----:B------:R-:W-:Y:S01]  /*0be0*/  FFMA R29, R29, R0, RZ ;  /* 0x000000001d1d7223 */ /* 0x000fe200000000ff */
[----:B------:R-:W-:Y:S01]  /*0bf0*/  FSETP.GE.AND P2, PT, |R11|, 9.010913848876953125, PT ;  /* 0x41102cb40b00780b */ /* 0x000fe20003f46200 */
[----:B------:R-:W-:Y:S01]  /*0c00*/  FFMA R20, R14, R20, 0.1331529766321182251 ;  /* 0x3e0859410e147423 */ /* 0x000fe20000000014 */
[----:B------:R-:W0:Y:S01]  /*0c10*/  MUFU.RCP R25, R25 ;  /* 0x0000001900197308 */ /* 0x000e220000001000 */
[----:B-1----:R-:W-:Y:S01]  /*0c20*/  FADD R26, R15, 1 ;  /* 0x3f8000000f1a7421 */ /* 0x002fe20000000000 */
[----:B--2---:R-:W-:-:S06]  /*0c30*/  FFMA R0, R27, -2, R12 ;  /* 0xc00000001b007823 */ /* 0x004fcc000000000c */
[----:B------:R-:W1:Y:S01]  /*0c40*/  MUFU.RCP R27, R26 ;  /* 0x0000001a001b7308 */ /* 0x000e620000001000 */
[----:B------:R-:W-:Y:S01]  /*0c50*/  FSEL R15, R0, 1, !P0 ;  /* 0x3f800000000f7808 */ /* 0x000fe20004000000 */
[----:B------:R-:W-:Y:S01]  /*0c60*/  FFMA R0, R14, R20, -0.33332768082618713379 ;  /* 0xbeaaa9ed0e007423 */ /* 0x000fe20000000014 */
[----:B------:R-:W-:Y:S01]  /*0c70*/  FSETP.GE.AND P0, PT, |R10|, 9.010913848876953125, PT ;  /* 0x41102cb40a00780b */ /* 0x000fe20003f06200 */
[----:B0-----:R-:W-:Y:S01]  /*0c80*/  FFMA R25, R25, -2, R12 ;  /* 0xc000000019197823 */ /* 0x001fe2000000000c */
[--C-:B------:R-:W-:Y:S01]  /*0c90*/  LOP3.LUT R20, R15, 0x80000000, R8.reuse, 0xb8, !PT ;  /* 0x800000000f147812 */ /* 0x100fe200078eb808 */
[----:B------:R-:W-:Y:S01]  /*0ca0*/  FFMA R22, R14, R0, RZ ;  /* 0x000000000e167223 */ /* 0x000fe200000000ff */
[----:B------:R-:W-:Y:S01]  /*0cb0*/  @!P1 FFMA R20, R29, R8, R8 ;  /* 0x000000081d149223 */ /* 0x000fe20000000008 */
[----:B------:R-:W0:Y:S01]  /*0cc0*/  LDC.64 R14, c[0x0][0x388] ;  /* 0x0000e200ff0e7b82 */ /* 0x000e220000000a00 */
[----:B------:R-:W-:Y:S01]  /*0cd0*/  FFMA R29, R24, R13, -0.052303962409496307373 ;  /* 0xbd563cae181d7423 */ /* 0x000fe2000000000d */
[----:B------:R-:W-:-:S02]  /*0ce0*/  FSETP.GE.AND P1, PT, |R10|, 0.60000002384185791016, PT ;  /* 0x3f19999a0a00780b */ /* 0x000fc40003f26200 */
[----:B------:R-:W-:Y:S01]  /*0cf0*/  FSEL R25, R25, 1, !P0 ;  /* 0x3f80000019197808 */ /* 0x000fe20004000000 */
[C---:B------:R-:W-:Y:S01]  /*0d00*/  FFMA R29, R24.reuse, R29, 0.1331529766321182251 ;  /* 0x3e085941181d7423 */ /* 0x040fe2000000001d */
[----:B-1----:R-:W-:Y:S02]  /*0d10*/  FFMA R27, R27, -2, R12 ;  /* 0xc00000001b1b7823 */ /* 0x002fe4000000000c */
[--C-:B------:R-:W-:Y:S01]  /*0d20*/  LOP3.LUT R25, R25, 0x80000000, R10.reuse, 0xb8, !PT ;  /* 0x8000000019197812 */ /* 0x100fe200078eb80a */
[C---:B------:R-:W-:Y:S02]  /*0d30*/  FFMA R0, R24.reuse, R29, -0.33332768082618713379 ;  /* 0xbeaaa9ed18007423 */ /* 0x040fe4000000001d */
[----:B------:R-:W-:Y:S02]  /*0d40*/  FSEL R8, R27, 1, !P2 ;  /* 0x3f8000001b087808 */ /* 0x000fe40005000000 */
[----:B------:R-:W-:Y:S02]  /*0d50*/  FFMA R24, R24, R0, RZ ;  /* 0x0000000018187223 */ /* 0x000fe400000000ff */
[----:B------:R-:W-:Y:S01]  /*0d60*/  @!P1 FFMA R25, R22, R10, R10 ;  /* 0x0000000a16199223 */ /* 0x000fe2000000000a */
[--C-:B------:R-:W-:Y:S01]  /*0d70*/  LOP3.LUT R0, R8, 0x80000000, R11.reuse, 0xb8, !PT ;  /* 0x8000000008007812 */ /* 0x100fe200078eb80b */
[----:B------:R-:W-:Y:S01]  /*0d80*/  FMUL R8, R4, R23 ;  /* 0x0000001704087220 */ /* 0x000fe20000400000 */
[----:B------:R-:W-:Y:S01]  /*0d90*/  SHF.L.U32 R23, R9, 0x2, RZ ;  /* 0x0000000209177819 */ /* 0x000fe200000006ff */
[----:B------:R-:W-:Y:S01]  /*0da0*/  @!P3 FFMA R0, R24, R11, R11 ;  /* 0x0000000b1800b223 */ /* 0x000fe2000000000b */
[----:B------:R-:W-:Y:S01]  /*0db0*/  FMUL R9, R5, R20 ;  /* 0x0000001405097220 */ /* 0x000fe20000400000 */
[----:B------:R-:W-:-:S02]  /*0dc0*/  FMUL R10, R6, R25 ;  /* 0x00000019060a7220 */ /* 0x000fc40000400000 */
[----:B------:R-:W-:Y:S01]  /*0dd0*/  FMUL R11, R7, R0 ;  /* 0x00000000070b7220 */ /* 0x000fe20000400000 */
[----:B0-----:R-:W-:-:S04]  /*0de0*/  IMAD.WIDE R14, R21, 0x4, R14 ;  /* 0x00000004150e7825 */ /* 0x001fc800078e020e */
[C---:B------:R-:W-:Y:S01]  /*0df0*/  IMAD.WIDE.U32 R4, R23.reuse, 0x4, R2 ;  /* 0x0000000417047825 */ /* 0x040fe200078e0002 */
[----:B------:R0:W-:Y:S05]  /*0e00*/  STG.E.128 desc[UR4][R14.64], R8 ;  /* 0x000000080e007986 */ /* 0x0001ea000c101d04 */
[----:B------:R-:W2:Y:S01]  /*0e10*/  LDG.E.128 R4, desc[UR4][R4.64] ;  /* 0x0000000404047981 */ /* 0x000ea2000c1e1d00 */
[----:B0-----:R-:W-:-:S04]  /*0e20*/  IMAD.WIDE.U32 R14, R23, 0x4, R14 ;  /* 0x00000004170e7825 */ /* 0x001fc800078e000e */
[-C--:B--2---:R-:W-:Y:S01]  /*0e30*/  FFMA.SAT R0, R4, R16.reuse, 0.5 ;  /* 0x3f00000004007423 */ /* 0x084fe20000002010 */
[-C--:B------:R-:W-:Y:S01]  /*0e40*/  FFMA.SAT R2, R5, R16.reuse, 0.5 ;  /* 0x3f00000005027423 */ /* 0x080fe20000002010 */
[-C--:B------:R-:W-:Y:S01]  /*0e50*/  FFMA.SAT R22, R6, R16.reuse, 0.5 ;  /* 0x3f00000006167423 */ /* 0x080fe20000002010 */
[----:B------:R-:W-:Y:S01]  /*0e60*/  FFMA.SAT R16, R7, R16, 0.5 ;  /* 0x3f00000007107423 */ /* 0x000fe20000002010 */
[-C--:B------:R-:W-:Y:S01]  /*0e70*/  FFMA.RM R0, R0, R17.reuse, 12582913 ;  /* 0x4b40000100007423 */ /* 0x080fe20000004011 */
[----:B------:R-:W-:-:S03]  /*0e80*/  FFMA.RM R2, R2, R17, 12582913 ;  /* 0x4b40000102027423 */ /* 0x000fc60000004011 */
[----:B------:R-:W-:Y:S01]  /*0e90*/  FADD R3, R0, -12583039 ;  /* 0xcb40007f00037421 */ /* 0x000fe20000000000 */
[----:B------:R-:W-:Y:S01]  /*0ea0*/  FADD R8, R2, -12583039 ;  /* 0xcb40007f02087421 */ /* 0x000fe20000000000 */
[----:B------:R-:W-:Y:S02]  /*0eb0*/  SHF.L.U32 R0, R0, 0x17, RZ ;  /* 0x0000001700007819 */ /* 0x000fe400000006ff */
[----:B------:R-:W-:Y:S01]  /*0ec0*/  FFMA R3, R4, 1.4426950216293334961, -R3 ;  /* 0x3fb8aa3b04037823 */ /* 0x000fe20000000803 */
[----:B------:R-:W-:-:S03]  /*0ed0*/  FFMA R8, R5, 1.4426950216293334961, -R8 ;  /* 0x3fb8aa3b05087823 */ /* 0x000fc60000000808 */
[----:B------:R-:W-:Y:S01]  /*0ee0*/  FFMA R20, R4, 1.925963033500011079e-08, R3 ;  /* 0x32a5706004147823 */ /* 0x000fe20000000003 */
[-C--:B------:R-:W-:Y:S01]  /*0ef0*/  FFMA.RM R3, R22, R17.reuse, 12582913 ;  /* 0x4b40000116037423 */ /* 0x080fe20000004011 */
[----:B------:R-:W-:Y:S01]  /*0f00*/  FFMA.RM R17, R16, R17, 12582913 ;  /* 0x4b40000110117423 */ /* 0x000fe20000004011 */
[----:B------:R-:W-:Y:S01]  /*0f10*/  FFMA R8, R5, 1.925963033500011079e-08, R8 ;  /* 0x32a5706005087823 */ /* 0x000fe20000000008 */
[----:B------:R0:W1:Y:S01]  /*0f20*/  MUFU.EX2 R21, R20 ;  /* 0x0000001400157308 */ /* 0x0000620000000800 */
[----:B------:R-:W-:Y:S01]  /*0f30*/  FADD R9, R3, -12583039 ;  /* 0xcb40007f03097421 */ /* 0x000fe20000000000 */
[----:B------:R-:W-:-:S03]  /*0f40*/  FADD R10, R17, -12583039 ;  /* 0xcb40007f110a7421 */ /* 0x000fc60000000000 */
[C---:B------:R-:W-:Y:S01]  /*0f50*/  FFMA R9, R6.reuse, 1.4426950216293334961, -R9 ;  /* 0x3fb8aa3b06097823 */ /* 0x040fe20000000809 */
[C---:B------:R-:W-:Y:S02]  /*0f60*/  FFMA R16, R7.reuse, 1.4426950216293334961, -R10 ;  /* 0x3fb8aa3b07107823 */ /* 0x040fe4000000080a */
[----:B------:R-:W2:Y:S01]  /*0f70*/  MUFU.EX2 R8, R8 ;  /* 0x0000000800087308 */ /* 0x000ea20000000800 */
[----:B------:R-:W-:Y:S01]  /*0f80*/  FFMA R9, R6, 1.925963033500011079e-08, R9 ;  /* 0x32a5706006097823 */ /* 0x000fe20000000009 */
[----:B0-----:R-:W-:-:S06]  /*0f90*/  FFMA R20, R7, 1.925963033500011079e-08, R16 ;  /* 0x32a5706007147823 */ /* 0x001fcc0000000010 */
[----:B------:R-:W0:Y:S01]  /*0fa0*/  MUFU.EX2 R9, R9 ;  /* 0x0000000900097308 */ /* 0x000e220000000800 */
[----:B-1----:R-:W-:Y:S01]  /*0fb0*/  FMUL R0, R0, R21 ;  /* 0x0000001500007220 */ /* 0x002fe20000400000 */
[----:B------:R-:W-:-:S03]  /*0fc0*/  SHF.L.U32 R21, R2, 0x17, RZ ;  /* 0x0000001702157819 */ /* 0x000fc600000006ff */
[C---:B------:R-:W-:Y:S01]  /*0fd0*/  FADD.RZ R10, R0.reuse, 1 ;  /* 0x3f800000000a7421 */ /* 0x040fe2000000c000 */
[----:B------:R-:W-:Y:S01]  /*0fe0*/  ISETP.GE.U32.AND P5, PT, R0, 0x7f800000, PT ;  /* 0x7f8000000000780c */ /* 0x000fe20003fa6070 */
[----:B--2---:R-:W-:-:S03]  /*0ff0*/  FMUL R2, R21, R8 ;  /* 0x0000000815027220 */ /* 0x004fc60000400000 */
[----:B------:R-:W-:Y:S02]  /*1000*/  IADD3 R11, PT, PT, R10, -0x3f400000, RZ ;  /* 0xc0c000000a0b7810 */ /* 0x000fe40007ffe0ff */
[----:B------:R-:W1:Y:S01]  /*1010*/  MUFU.EX2 R10, R20 ;  /* 0x00000014000a7308 */ /* 0x000e620000000800 */
[----:B------:R-:W-:Y:S02]  /*1020*/  SHF.L.U32 R8, R3, 0x17, RZ ;  /* 0x0000001703087819 */ /* 0x000fe400000006ff */
[----:B------:R-:W-:Y:S02]  /*1030*/  LOP3.LUT R11, R11, 0xff800000, RZ, 0xc0, !PT ;  /* 0xff8000000b0b7812 */ /* 0x000fe400078ec0ff */
[----:B------:R-:W-:Y:S01]  /*1040*/  SHF.L.U32 R21, R17, 0x17, RZ ;  /* 0x0000001711157819 */ /* 0x000fe200000006ff */
[----:B------:R-:W-:Y:S01]  /*1050*/  FADD.RZ R17, R2, 1 ;  /* 0x3f80000002117421 */ /* 0x000fe2000000c000 */
[----:B------:R-:W-:Y:S01]  /*1060*/  IADD3 R25, PT, PT, -R11, 0x40800000, RZ ;  /* 0x408000000b197810 */ /* 0x000fe20007ffe1ff */
[----:B0-----:R-:W-:Y:S01]  /*1070*/  FMUL R3, R8, R9 ;  /* 0x0000000908037220 */ /* 0x001fe20000400000 */
[----:B------:R-:W-:-:S02]  /*1080*/  IADD3 R16, PT, PT, R0, -R11, RZ ;  /* 0x8000000b00107210 */ /* 0x000fc40007ffe0ff */
[----:B------:R-:W-:Y:S01]  /*1090*/  IADD3 R17, PT, PT, R17, -0x3f400000, RZ ;  /* 0xc0c0000011117810 */ /* 0x000fe20007ffe0ff */
[----:B------:R-:W-:Y:S01]  /*10a0*/  FFMA R25, R25, 0.25, -R12 ;  /* 0x3e80000019197823 */ /* 0x000fe2000000080c */
[----:B------:R-:W-:Y:S02]  /*10b0*/  ISETP.GT.AND P0, PT, R0, -0x40800000, P5 ;  /* 0xbf8000000000780c */ /* 0x000fe40002f04270 */
[----:B------:R-:W-:Y:S01]  /*10c0*/  LOP3.LUT R17, R17, 0xff800000, RZ, 0xc0, !PT ;  /* 0xff80000011117812 */ /* 0x000fe200078ec0ff */
[----:B------:R-:W-:Y:S01]  /*10d0*/  FADD R16, R16, R25 ;  /* 0x0000001910107221 */ /* 0x000fe20000000000 */
[----:B-1----:R-:W-:Y:S01]  /*10e0*/  FMUL R8, R21, R10 ;  /* 0x0000000a15087220 */ /* 0x002fe20000400000 */
[----:B------:R-:W-:Y:S01]  /*10f0*/  FADD.RZ R10, R3, 1 ;  /* 0x3f800000030a7421 */ /* 0x000fe2000000c000 */
[----:B------:R-:W-:Y:S01]  /*1100*/  IADD3 R25, PT, PT, -R17, 0x40800000, RZ ;  /* 0x4080000011197810 */ /* 0x000fe20007ffe1ff */
[----:B------:R-:W-:Y:S01]  /*1110*/  FFMA R9, R16, -R19, 0.10546888411045074463 ;  /* 0x3dd8001210097423 */ /* 0x000fe20000000813 */
[----:B------:R-:W-:Y:S01]  /*1120*/  FADD.RZ R20, R8, 1 ;  /* 0x3f80000008147421 */ /* 0x000fe2000000c000 */
[----:B------:R-:W-:-:S02]  /*1130*/  ISETP.GE.U32.AND P1, PT, R2, 0x7f800000, PT ;  /* 0x7f8000000200780c */ /* 0x000fc40003f26070 */
[----:B------:R-:W-:Y:S01]  /*1140*/  FFMA R9, R16, R9, -0.13229703903198242188 ;  /* 0xbe0778e010097423 */ /* 0x000fe20000000009 */
[----:B------:R-:W-:Y:S01]  /*1150*/  IADD3 R10, PT, PT, R10, -0x3f400000, RZ ;  /* 0xc0c000000a0a7810 */ /* 0x000fe20007ffe0ff */
[----:B------:R-:W-:Y:S01]  /*1160*/  FFMA R25, R25, 0.25, -R12 ;  /* 0x3e80000019197823 */ /* 0x000fe2000000080c */
[----:B------:R-:W-:Y:S01]  /*1170*/  IADD3 R22, PT, PT, R20, -0x3f400000, RZ ;  /* 0xc0c0000014167810 */ /* 0x000fe20007ffe0ff */
[----:B------:R-:W-:Y:S01]  /*1180*/  FFMA R9, R16, R9, 0.14491446316242218018 ;  /* 0x3e14647510097423 */ /* 0x000fe20000000009 */
[----:B------:R-:W-:Y:S02]  /*1190*/  LOP3.LUT R10, R10, 0xff800000, RZ, 0xc0, !PT ;  /* 0xff8000000a0a7812 */ /* 0x000fe400078ec0ff */
[----:B------:R-:W-:Y:S01]  /*11a0*/  IADD3 R20, PT, PT, R2, -R17, RZ ;  /* 0x8000001102147210 */ /* 0x000fe20007ffe0ff */
[----:B------:R-:W-:Y:S01]  /*11b0*/  FFMA R21, R16, R9, -0.16641564667224884033 ;  /* 0xbe2a68dd10157423 */ /* 0x000fe20000000009 */
[----:B------:R-:W-:Y:S02]  /*11c0*/  LOP3.LUT R9, R22, 0xff800000, RZ, 0xc0, !PT ;  /* 0xff80000016097812 */ /* 0x000fe400078ec0ff */
[----:B------:R-:W-:Y:S01]  /*11d0*/  IADD3 R27, PT, PT, -R10, 0x40800000, RZ ;  /* 0x408000000a1b7810 */ /* 0x000fe20007ffe1ff */
[----:B------:R-:W-:Y:S01]  /*11e0*/  FFMA R21, R16, R21, 0.19988867640495300293 ;  /* 0x3e4caf9e10157423 */ /* 0x000fe20000000015 */
[----:B------:R-:W-:Y:S01]  /*11f0*/  FADD R20, R20, R25 ;  /* 0x0000001914147221 */ /* 0x000fe20000000000 */
[----:B------:R-:W-:-:S02]  /*1200*/  IADD3 R25, PT, PT, -R9, 0x40800000, RZ ;  /* 0x4080000009197810 */ /* 0x000fc40007ffe1ff */
[----:B------:R-:W-:Y:S01]  /*1210*/  FFMA R21, R16, R21, -0.25000196695327758789 ;  /* 0xbe80004210157423 */ /* 0x000fe20000000015 */
[----:B------:R-:W-:Y:S01]  /*1220*/  IADD3 R24, PT, PT, -R10, R3, RZ ;  /* 0x000000030a187210 */ /* 0x000fe20007ffe1ff */
[-C--:B------:R-:W-:Y:S01]  /*1230*/  FFMA R27, R27, R18.reuse, -1 ;  /* 0xbf8000001b1b7423 */ /* 0x080fe20000000012 */
[----:B------:R-:W-:Y:S01]  /*1240*/  FFMA R22, R25, R18, -1 ;  /* 0xbf80000019167423 */ /* 0x000fe20000000012 */
[----:B------:R-:W-:Y:S01]  /*1250*/  FFMA R21, R16, R21, 0.33333510160446166992 ;  /* 0x3eaaaae610157423 */ /* 0x000fe20000000015 */
[----:B------:R-:W-:Y:S01]  /*1260*/  FFMA R25, R20, -R19, 0.10546888411045074463 ;  /* 0x3dd8001214197423 */ /* 0x000fe20000000813 */
[----:B------:R-:W-:Y:S01]  /*1270*/  FADD R18, R24, R27 ;  /* 0x0000001b18127221 */ /* 0x000fe20000000000 */
[----:B------:R-:W-:Y:S01]  /*1280*/  IADD3 R27, PT, PT, -R9, R8, RZ ;  /* 0x00000008091b7210 */ /* 0x000fe20007ffe1ff */
[----:B------:R-:W-:Y:S01]  /*1290*/  FFMA R21, R16, R21, -0.5 ;  /* 0xbf00000010157423 */ /* 0x000fe20000000015 */
[----:B------:R-:W-:Y:S01]  /*12a0*/  FFMA R25, R20, R25, -0.13229703903198242188 ;  /* 0xbe0778e014197423 */ /* 0x000fe20000000019 */
[----:B------:R-:W-:-:S02]  /*12b0*/  I2FP.F32.S32 R11, R11 ;  /* 0x0000000b000b7245 */ /* 0x000fc40000201400 */
[----:B------:R-:W-:Y:S01]  /*12c0*/  FMUL R21, R16, R21 ;  /* 0x0000001510157220 */ /* 0x000fe20000400000 */
[----:B------:R-:W-:Y:S01]  /*12d0*/  FADD R22, R27, R22 ;  /* 0x000000161b167221 */ /* 0x000fe20000000000 */
[----:B------:R-:W-:Y:S01]  /*12e0*/  FFMA R25, R20, R25, 0.14491446316242218018 ;  /* 0x3e14647514197423 */ /* 0x000fe20000000019 */
[----:B------:R-:W-:Y:S01]  /*12f0*/  I2FP.F32.S32 R17, R17 ;  /* 0x0000001100117245 */ /* 0x000fe20000201400 */
[----:B------:R-:W-:Y:S01]  /*1300*/  FFMA R16, R16, R21, R16 ;  /* 0x0000001510107223 */ /* 0x000fe20000000010 */
[-C--:B------:R-:W-:Y:S01]  /*1310*/  FFMA R21, R18, -R19.reuse, 0.10546888411045074463 ;  /* 0x3dd8001212157423 */ /* 0x080fe20000000813 */
[----:B------:R-:W-:Y:S01]  /*1320*/  FFMA R19, R22, -R19, 0.10546888411045074463 ;  /* 0x3dd8001216137423 */ /* 0x000fe20000000813 */
[----:B------:R-:W-:Y:S01]  /*1330*/  FFMA R25, R20, R25, -0.16641564667224884033 ;  /* 0xbe2a68dd14197423 */ /* 0x000fe20000000019 */
[----:B------:R-:W-:Y:S01]  /*1340*/  ISETP.GT.AND P4, PT, R2, -0x40800000, P1 ;  /* 0xbf8000000200780c */ /* 0x000fe20000f84270 */
[----:B------:R-:W-:Y:S01]  /*1350*/  FFMA R21, R18, R21, -0.13229703903198242188 ;  /* 0xbe0778e012157423 */ /* 0x000fe20000000015 */
[----:B------:R-:W-:Y:S01]  /*1360*/  FFMA R19, R22, R19, -0.13229703903198242188 ;  /* 0xbe0778e016137423 */ /* 0x000fe20000000013 */
[----:B------:R-:W-:Y:S01]  /*1370*/  FFMA R25, R20, R25, 0.19988867640495300293 ;  /* 0x3e4caf9e14197423 */ /* 0x000fe20000000019 */
[----:B------:R-:W-:Y:S01]  /*1380*/  FMUL R11, R11, 1.1920928955078125e-07 ;  /* 0x340000000b0b7820 */ /* 0x000fe20000400000 */
[----:B------:R-:W-:Y:S01]  /*1390*/  FFMA R21, R18, R21, 0.14491446316242218018 ;  /* 0x3e14647512157423 */ /* 0x000fe20000000015 */
[----:B------:R-:W-:Y:S01]  /*13a0*/  FFMA R19, R22, R19, 0.14491446316242218018 ;  /* 0x3e14647516137423 */ /* 0x000fe20000000013 */
[----:B------:R-:W-:Y:S01]  /*13b0*/  FFMA R25, R20, R25, -0.25000196695327758789 ;  /* 0xbe80004214197423 */ /* 0x000fe20000000019 */
[----:B------:R-:W-:Y:S01]  /*13c0*/  FMUL R17, R17, 1.1920928955078125e-07 ;  /* 0x3400000011117820 */ /* 0x000fe20000400000 */
[----:B------:R-:W-:Y:S01]  /*13d0*/  FFMA R21, R18, R21, -0.16641564667224884033 ;  /* 0xbe2a68dd12157423 */ /* 0x000fe20000000015 */
[----:B------:R-:W-:Y:S01]  /*13e0*/  FFMA R19, R22, R19, -0.16641564667224884033 ;  /* 0xbe2a68dd16137423 */ /* 0x000fe20000000013 */
[----:B------:R-:W-:Y:S01]  /*13f0*/  FFMA R25, R20, R25, 0.33333510160446166992 ;  /* 0x3eaaaae614197423 */ /* 0x000fe20000000019 */
[----:B------:R-:W-:Y:S01]  /*1400*/  ISETP.GE.U32.AND P2, PT, R3, 0x7f800000, PT ;  /* 0x7f8000000300780c */ /* 0x000fe20003f46070 */
[----:B------:R-:W-:Y:S01]  /*1410*/  FFMA R21, R18, R21, 0.19988867640495300293 ;  /* 0x3e4caf9e12157423 */ /* 0x000fe20000000015 */
[----:B------:R-:W-:Y:S01]  /*1420*/  FFMA R19, R22, R19, 0.19988867640495300293 ;  /* 0x3e4caf9e16137423 */ /* 0x000fe20000000013 */
[----:B------:R-:W-:Y:S01]  /*1430*/  FFMA R25, R20, R25, -0.5 ;  /* 0xbf00000014197423 */ /* 0x000fe20000000019 */
[----:B------:R-:W-:Y:S01]  /*1440*/  FFMA R11, R11, 0.69314718246459960938, R16 ;  /* 0x3f3172180b0b7823 */ /* 0x000fe20000000010 */
[----:B------:R-:W-:Y:S01]  /*1450*/  FFMA R21, R18, R21, -0.25000196695327758789 ;  /* 0xbe80004212157423 */ /* 0x000fe20000000015 */
[----:B------:R-:W-:Y:S01]  /*1460*/  FFMA R19, R22, R19, -0.25000196695327758789 ;  /* 0xbe80004216137423 */ /* 0x000fe20000000013 */
[----:B------:R-:W-:Y:S01]  /*1470*/  FMUL R25, R20, R25 ;  /* 0x0000001914197220 */ /* 0x000fe20000400000 */
[----:B------:R-:W-:Y:S01]  /*1480*/  ISETP.GT.AND P3, PT, R3, -0x40800000, P2 ;  /* 0xbf8000000300780c */ /* 0x000fe20001764270 */
[----:B------:R-:W-:Y:S01]  /*1490*/  FFMA R21, R18, R21, 0.33333510160446166992 ;  /* 0x3eaaaae612157423 */ /* 0x000fe20000000015 */
[----:B------:R-:W-:Y:S01]  /*14a0*/  FFMA R19, R22, R19, 0.33333510160446166992 ;  /* 0x3eaaaae616137423 */ /* 0x000fe20000000013 */
[----:B------:R-:W-:Y:S01]  /*14b0*/  FFMA R20, R20, R25, R20 ;  /* 0x0000001914147223 */ /* 0x000fe20000000014 */
[----:B------:R-:W-:Y:S01]  /*14c0*/  @P5 FSETP.NEU.AND P6, PT, R0, RZ, PT ;  /* 0x000000ff0000520b */ /* 0x000fe20003fcd000 */
[----:B------:R-:W-:Y:S01]  /*14d0*/  FFMA R21, R18, R21, -0.5 ;  /* 0xbf00000012157423 */ /* 0x000fe20000000015 */
[----:B------:R-:W-:Y:S01]  /*14e0*/  FFMA R19, R22, R19, -0.5 ;  /* 0xbf00000016137423 */ /* 0x000fe20000000013 */
[----:B------:R-:W-:Y:S01]  /*14f0*/  FFMA R16, R17, 0.69314718246459960938, R20 ;  /* 0x3f31721811107823 */ /* 0x000fe20000000014 */
[----:B------:R-:W-:Y:S01]  /*1500*/  @P1 MOV R17, 0x7f800000 ;  /* 0x7f80000000111802 */ /* 0x000fe20000000f00 */
[----:B------:R-:W-:Y:S01]  /*1510*/  FMUL R21, R18, R21 ;  /* 0x0000001512157220 */ /* 0x000fe20000400000 */
[----:B------:R-:W-:Y:S01]  /*1520*/  FMUL R19, R22, R19 ;  /* 0x0000001316137220 */ /* 0x000fe20000400000 */
[----:B------:R-:W-:-:S02]  /*1530*/  I2FP.F32.S32 R10, R10 ;  /* 0x0000000a000a7245 */ /* 0x000fc40000201400 */
[----:B------:R-:W-:Y:S01]  /*1540*/  @P4 FFMA R16, R2, R17, +INF ;  /* 0x7f80000002104423 */ /* 0x000fe20000000011 */
[----:B------:R-:W-:Y:S01]  /*1550*/  FFMA R22, R22, R19, R22 ;  /* 0x0000001316167223 */ /* 0x000fe20000000016 */
[----:B------:R-:W-:Y:S01]  /*1560*/  @P5 MOV R19, 0x7f800000 ;  /* 0x7f80000000135802 */ /* 0x000fe20000000f00 */
[----:B------:R-:W-:-:S04]  /*1570*/  FFMA R18, R18, R21, R18 ;  /* 0x0000001512127223 */ /* 0x000fc80000000012 */
[----:B------:R-:W-:Y:S01]  /*1580*/  @P0 FFMA R11, R0, R19, +INF ;  /* 0x7f800000000b0423 */ /* 0x000fe20000000013 */
[----:B------:R-:W-:Y:S02]  /*1590*/  ISETP.GE.U32.AND P0, PT, R8, 0x7f800000, PT ;  /* 0x7f8000000800780c */ /* 0x000fe40003f06070 */
[----:B------:R-:W-:Y:S01]  /*15a0*/  I2FP.F32.S32 R0, R9 ;  /* 0x0000000900007245 */ /* 0x000fe20000201400 */
[----:B------:R-:W-:Y:S01]  /*15b0*/  FMUL R9, R10, 1.1920928955078125e-07 ;  /* 0x340000000a097820 */ /* 0x000fe20000400000 */
[----:B------:R-:W-:Y:S02]  /*15c0*/  ISETP.GT.AND P4, PT, R8, -0x40800000, P0 ;  /* 0xbf8000000800780c */ /* 0x000fe40000784270 */
[----:B------:R-:W-:Y:S01]  /*15d0*/  @P5 FSEL R11, R11, -RZ, P6 ;  /* 0x800000ff0b0b5208 */ /* 0x000fe20003000000 */
[----:B------:R-:W-:Y:S01]  /*15e0*/  FMUL R17, R0, 1.1920928955078125e-07 ;  /* 0x3400000000117820 */ /* 0x000fe20000400000 */
[----:B------:R-:W-:Y:S01]  /*15f0*/  @P1 FSETP.NEU.AND P5, PT, R2, RZ, PT ;  /* 0x000000ff0200120b */ /* 0x000fe20003fad000 */
[----:B------:R-:W-:Y:S01]  /*1600*/  FFMA R9, R9, 0.69314718246459960938, R18 ;  /* 0x3f31721809097823 */ /* 0x000fe20000000012 */
[----:B------:R-:W-:Y:S01]  /*1610*/  @P2 MOV R2, 0x7f800000 ;  /* 0x7f80000000022802 */ /* 0x000fe20000000f00 */
[----:B------:R-:W-:Y:S01]  /*1620*/  FFMA R22, R17, 0.69314718246459960938, R22 ;  /* 0x3f31721811167823 */ /* 0x000fe20000000016 */
[----:B------:R-:W-:Y:S01]  /*1630*/  @P1 FSEL R16, R16, -RZ, P5 ;  /* 0x800000ff10101208 */ /* 0x000fe20002800000 */
[----:B------:R-:W-:Y:S01]  /*1640*/  FMUL R0, |R11|, 2.8853900432586669922 ;  /* 0x4038aa3b0b007820 */ /* 0x000fe20000400200 */
[----:B------:R-:W-:Y:S01]  /*1650*/  @P0 MOV R17, 0x7f800000 ;  /* 0x7f80000000110802 */ /* 0x000fe20000000f00 */
[C---:B------:R-:W-:Y:S01]  /*1660*/  @P3 FFMA R9, R3.reuse, R2, +INF ;  /* 0x7f80000003093423 */ /* 0x040fe20000000002 */
[----:B------:R-:W-:Y:S01]  /*1670*/  @P2 FSETP.NEU.AND P1, PT, R3, RZ, PT ;  /* 0x000000ff0300220b */ /* 0x000fe20003f2d000 */
[----:B------:R-:W-:Y:S01]  /*1680*/  FMUL R2, |R16|, 2.8853900432586669922 ;  /* 0x4038aa3b10027820 */ /* 0x000fe20000400200 */
[----:B------:R-:W-:Y:S01]  /*1690*/  FMUL R3, R11, R11 ;  /* 0x0000000b0b037220 */ /* 0x000fe20000400000 */
[C---:B------:R-:W-:Y:S01]  /*16a0*/  @P4 FFMA R22, R8.reuse, R17, +INF ;  /* 0x7f80000008164423 */ /* 0x040fe20000000011 */
[----:B------:R-:W-:Y:S01]  /*16b0*/  @P2 FSEL R9, R9, -RZ, P1 ;  /* 0x800000ff09092208 */ /* 0x000fe20000800000 */
[----:B------:R-:W0:Y:S01]  /*16c0*/  MUFU.EX2 R0, R0 ;  /* 0x0000000000007308 */ /* 0x000e220000000800 */
[----:B------:R-:W-:-:S02]  /*16d0*/  @P0 FSETP.NEU.AND P1, PT, R8, RZ, PT ;  /* 0x000000ff0800020b */ /* 0x000fc40003f2d000 */
[----:B------:R-:W-:Y:S01]  /*16e0*/  FSETP.GE.AND P6, PT, |R11|, 9.010913848876953125, PT ;  /* 0x41102cb40b00780b */ /* 0x000fe20003fc6200 */
[----:B------:R-:W-:Y:S01]  /*16f0*/  FMUL R8, |R9|, 2.8853900432586669922 ;  /* 0x4038aa3b09087820 */ /* 0x000fe20000400200 */
[----:B------:R-:W-:Y:S02]  /*1700*/  @P0 FSEL R22, R22, -RZ, P1 ;  /* 0x800000ff16160208 */ /* 0x000fe40000800000 */
[----:B------:R-:W-:Y:S01]  /*1710*/  FSETP.GE.AND P2, PT, |R11|, 0.60000002384185791016, PT ;  /* 0x3f19999a0b00780b */ /* 0x000fe20003f46200 */
[----:B------:R-:W1:Y:S01]  /*1720*/  MUFU.EX2 R2, R2 ;  /* 0x0000000200027308 */ /* 0x000e620000000800 */
[----:B------:R-:W-:Y:S01]  /*1730*/  FSETP.GE.AND P1, PT, |R16|, 0.60000002384185791016, PT ;  /* 0x3f19999a1000780b */ /* 0x000fe20003f26200 */
[----:B------:R-:W-:Y:S01]  /*1740*/  FMUL R10, |R22|, 2.8853900432586669922 ;  /* 0x4038aa3b160a7820 */ /* 0x000fe20000400200 */
[C---:B------:R-:W-:Y:S02]  /*1750*/  FSETP.GE.AND P0, PT, |R9|.reuse, 0.60000002384185791016, PT ;  /* 0x3f19999a0900780b */ /* 0x040fe40003f06200 */
[----:B------:R-:W-:-:S02]  /*1760*/  FSETP.GE.AND P4, PT, |R9|, 9.010913848876953125, PT ;  /* 0x41102cb40900780b */ /* 0x000fc40003f86200 */
[----:B------:R-:W-:Y:S01]  /*1770*/  FSETP.GE.AND P5, PT, |R16|, 9.010913848876953125, PT ;  /* 0x41102cb41000780b */ /* 0x000fe20003fa6200 */
[----:B------:R-:W2:Y:S01]  /*1780*/  MUFU.EX2 R8, R8 ;  /* 0x0000000800087308 */ /* 0x000ea20000000800 */
[----:B0-----:R-:W-:Y:S01]  /*1790*/  FADD R17, R0, 1 ;  /* 0x3f80000000117421 */ /* 0x001fe20000000000 */
[----:B------:R-:W-:Y:S01]  /*17a0*/  FMUL R0, R9, R9 ;  /* 0x0000000909007220 */ /* 0x000fe20000400000 */
[----:B------:R-:W-:-:S03]  /*17b0*/  FSETP.GE.AND P3, PT, |R22|, 9.010913848876953125, PT ;  /* 0x41102cb41600780b */ /* 0x000fc60003f66200 */
[----:B------:R-:W-:Y:S02]  /*17c0*/  FFMA R29, R0, R13, -0.052303962409496307373 ;  /* 0xbd563cae001d7423 */ /* 0x000fe4000000000d */
[----:B------:R-:W0:Y:S01]  /*17d0*/  MUFU.EX2 R10, R10 ;  /* 0x0000000a000a7308 */ /* 0x000e220000000800 */
[----:B-1----:R-:W-:Y:S01]  /*17e0*/  FADD R25, R2, 1 ;  /* 0x3f80000002197421 */ /* 0x002fe20000000000 */
[----:B------:R-:W-:Y:S01]  /*17f0*/  FMUL R2, R16, R16 ;  /* 0x0000001010027220 */ /* 0x000fe20000400000 */
[----:B------:R-:W-:-:S03]  /*1800*/  FFMA R29, R0, R29, 0.1331529766321182251 ;  /* 0x3e085941001d7423 */ /* 0x000fc6000000001d */
[----:B------:R-:W-:Y:S01]  /*1810*/  FFMA R27, R2, R13, -0.052303962409496307373 ;  /* 0xbd563cae021b7423 */ /* 0x000fe2000000000d */
[----:B------:R-:W-:Y:S01]  /*1820*/  FFMA R29, R0, R29, -0.33332768082618713379 ;  /* 0xbeaaa9ed001d7423 */ /* 0x000fe2000000001d */
[----:B------:R-:W1:Y:S01]  /*1830*/  MUFU.RCP R17, R17 ;  /* 0x0000001100117308 */ /* 0x000e620000001000 */
[----:B--2---:R-:W-:Y:S01]  /*1840*/  FADD R21, R8, 1 ;  /* 0x3f80000008157421 */ /* 0x004fe20000000000 */
[----:B------:R-:W-:Y:S01]  /*1850*/  FFMA R8, R3, R13, -0.052303962409496307373 ;  /* 0xbd563cae03087423 */ /* 0x000fe2000000000d */
[----:B------:R-:W-:-:S03]  /*1860*/  FFMA R27, R2, R27, 0.1331529766321182251 ;  /* 0x3e085941021b7423 */ /* 0x000fc6000000001b */
[C---:B------:R-:W-:Y:S01]  /*1870*/  FFMA R8, R3.reuse, R8, 0.1331529766321182251 ;  /* 0x3e08594103087423 */ /* 0x040fe20000000008 */
[----:B------:R-:W-:Y:S01]  /*1880*/  FFMA R27, R2, R27, -0.33332768082618713379 ;  /* 0xbeaaa9ed021b7423 */ /* 0x000fe2000000001b */
[----:B------:R-:W2:Y:S01]  /*1890*/  MUFU.RCP R21, R21 ;  /* 0x0000001500157308 */ /* 0x000ea20000001000 */
[----:B0-----:R-:W-:Y:S01]  /*18a0*/  FADD R19, R10, 1 ;  /* 0x3f8000000a137421 */ /* 0x001fe20000000000 */
[----:B------:R-:W-:-:S04]  /*18b0*/  FFMA R8, R3, R8, -0.33332768082618713379 ;  /* 0xbeaaa9ed03087423 */ /* 0x000fc80000000008 */
[----:B------:R-:W-:Y:S01]  /*18c0*/  FFMA R8, R3, R8, RZ ;  /* 0x0000000803087223 */ /* 0x000fe200000000ff */
[----:B------:R-:W-:Y:S01]  /*18d0*/  FFMA R3, R2, R27, RZ ;  /* 0x0000001b02037223 */ /* 0x000fe200000000ff */
[----:B------:R-:W0:Y:S01]  /*18e0*/  MUFU.RCP R25, R25 ;  /* 0x0000001900197308 */ /* 0x000e220000001000 */
[----:B------:R-:W-:Y:S01]  /*18f0*/  FFMA R2, R0, R29, RZ ;  /* 0x0000001d00027223 */ /* 0x000fe200000000ff */
[----:B------:R-:W-:Y:S01]  /*1900*/  FMUL R0, R22, R22 ;  /* 0x0000001616007220 */ /* 0x000fe20000400000 */
[----:B-1----:R-:W-:-:S03]  /*1910*/  FFMA R17, R17, -2, R12 ;  /* 0xc000000011117823 */ /* 0x002fc6000000000c */
[C---:B------:R-:W-:Y:S02]  /*1920*/  FFMA R13, R0.reuse, R13, -0.052303962409496307373 ;  /* 0xbd563cae000d7423 */ /* 0x040fe4000000000d */
[----:B------:R-:W1:Y:S01]  /*1930*/  MUFU.RCP R19, R19 ;  /* 0x0000001300137308 */ /* 0x000e620000001000 */
[----:B------:R-:W-:Y:S01]  /*1940*/  FSEL R10, R17, 1, !P6 ;  /* 0x3f800000110a7808 */ /* 0x000fe20007000000 */
[----:B------:R-:W-:Y:S01]  /*1950*/  FFMA R13, R0, R13, 0.1331529766321182251 ;  /* 0x3e085941000d7423 */ /* 0x000fe2000000000d */
[----:B------:R-:W-:Y:S01]  /*1960*/  FSETP.GE.AND P6, PT, |R22|, 0.60000002384185791016, PT ;  /* 0x3f19999a1600780b */ /* 0x000fe20003fc6200 */
[--C-:B--2---:R-:W-:Y:S02]  /*1970*/  FFMA R21, R21, -2, R12.reuse ;  /* 0xc000000015157823 */ /* 0x104fe4000000000c */
[----:B------:R-:W-:Y:S01]  /*1980*/  FFMA R23, R0, R13, -0.33332768082618713379 ;  /* 0xbeaaa9ed00177423 */ /* 0x000fe2000000000d */
[--C-:B------:R-:W-:Y:S01]  /*1990*/  LOP3.LUT R13, R10, 0x80000000, R11.reuse, 0xb8, !PT ;  /* 0x800000000a0d7812 */ /* 0x100fe200078eb80b */
[----:B------:R-:W-:Y:S01]  /*19a0*/  @!P2 FFMA R13, R8, R11, R11 ;  /* 0x0000000b080da223 */ /* 0x000fe2000000000b */
[----:B0-----:R-:W-:Y:S01]  /*19b0*/  FFMA R25, R25, -2, R12 ;  /* 0xc000000019197823 */ /* 0x001fe2000000000c */
[----:B------:R-:W-:-:S02]  /*19c0*/  FFMA R23, R0, R23, RZ ;  /* 0x0000001700177223 */ /* 0x000fc400000000ff */
[----:B------:R-:W-:Y:S02]  /*19d0*/  FMUL R4, R4, R13 ;  /* 0x0000000d04047220 */ /* 0x000fe40000400000 */
[----:B------:R-:W-:Y:S01]  /*19e0*/  FSEL R25, R25, 1, !P5 ;  /* 0x3f80000019197808 */ /* 0x000fe20006800000 */
[----:B-1----:R-:W-:Y:S01]  /*19f0*/  FFMA R19, R19, -2, R12 ;  /* 0xc000000013137823 */ /* 0x002fe2000000000c */
[----:B------:R-:W-:Y:S02]  /*1a00*/  FSEL R12, R21, 1, !P4 ;  /* 0x3f800000150c7808 */ /* 0x000fe40006000000 */
[--C-:B------:R-:W-:Y:S01]  /*1a10*/  LOP3.LUT R10, R25, 0x80000000, R16.reuse, 0xb8, !PT ;  /* 0x80000000190a7812 */ /* 0x100fe200078eb810 */
[----:B------:R-:W-:Y:S01]  /*1a20*/  @!P1 FFMA R10, R3, R16, R16 ;  /* 0x00000010030a9223 */ /* 0x000fe20000000010 */
[----:B------:R-:W-:Y:S02]  /*1a30*/  FSEL R19, R19, 1, !P3 ;  /* 0x3f80000013137808 */ /* 0x000fe40005800000 */
[--C-:B------:R-:W-:Y:S01]  /*1a40*/  LOP3.LUT R17, R12, 0x80000000, R9.reuse, 0xb8, !PT ;  /* 0x800000000c117812 */ /* 0x100fe200078eb809 */
[----:B------:R-:W-:Y:S01]  /*1a50*/  @!P0 FFMA R17, R2, R9, R9 ;  /* 0x0000000902118223 */ /* 0x000fe20000000009 */
[--C-:B------:R-:W-:Y:S01]  /*1a60*/  LOP3.LUT R12, R19, 0x80000000, R22.reuse, 0xb8, !PT ;  /* 0x80000000130c7812 */ /* 0x100fe200078eb816 */
[----:B------:R-:W-:Y:S01]  /*1a70*/  @!P6 FFMA R12, R23, R22, R22 ;  /* 0x00000016170ce223 */ /* 0x000fe20000000016 */
[----:B------:R-:W-:Y:S01]  /*1a80*/  FMUL R5, R5, R10 ;  /* 0x0000000a05057220 */ /* 0x000fe20000400000 */
[----:B------:R-:W-:-:S02]  /*1a90*/  FMUL R6, R6, R17 ;  /* 0x0000001106067220 */ /* 0x000fc40000400000 */
[----:B------:R-:W-:-:S05]  /*1aa0*/  FMUL R7, R7, R12 ;  /* 0x0000000c07077220 */ /* 0x000fca0000400000 */
[----:B------:R-:W-:Y:S01]  /*1ab0*/  STG.E.128 desc[UR4][R14.64], R4 ;  /* 0x000000040e007986 */ /* 0x000fe2000c101d04 */
[----:B------:R-:W-:Y:S05]  /*1ac0*/  EXIT ;  /* 0x000000000000794d */ /* 0x000fea0003800000 */
.L_x_3:
        /* <DEDUP_REMOVED lines=11> */
.L_x_13:


//--------------------- .text._Z25mish_onethread_vec_unrollPfS_i --------------------------
	.section	.text._Z25mish_onethread_vec_unrollPfS_i,"ax",@progbits
	.align	128
        .global         _Z25mish_onethread_vec_unrollPfS_i
        .type           _Z25mish_onethread_vec_unrollPfS_i,@function
        .size           _Z25mish_onethread_vec_unrollPfS_i,(.L_x_14 - _Z25mish_onethread_vec_unrollPfS_i)
        .other          _Z25mish_onethread_vec_unrollPfS_i,@"STO_CUDA_ENTRY STV_DEFAULT"
_Z25mish_onethread_vec_unrollPfS_i:
.text._Z25mish_onethread_vec_unrollPfS_i:
[----:B------:R-:W-:Y:S01]  /*0000*/  LDC R1, c[0x0][0x37c] ;  /* 0x0000df00ff017b82 */ /* 0x000fe20000000800 */
[----:B------:R-:W0:Y:S01]  /*0010*/  S2R R13, SR_CTAID.X ;  /* 0x00000000000d7919 */ /* 0x000e220000002500 */
[----:B------:R-:W0:Y:S01]  /*0020*/  LDCU UR4, c[0x0][0x360] ;  /* 0x00006c00ff0477ac */ /* 0x000e220008000800 */
[----:B------:R-:W0:Y:S01]  /*0030*/  S2R R0, SR_TID.X ;  /* 0x0000000000007919 */ /* 0x000e220000002100 */
[----:B------:R-:W1:Y:S01]  /*0040*/  LDCU UR5, c[0x0][0x390] ;  /* 0x00007200ff0577ac */ /* 0x000e620008000800 */
[----:B0-----:R-:W-:-:S05]  /*0050*/  IMAD R13, R13, UR4, R0 ;  /* 0x000000040d0d7c24 */ /* 0x001fca000f8e0200 */
[----:B------:R-:W-:-:S04]  /*0060*/  SHF.L.U32 R13, R13, 0x3, RZ ;  /* 0x000000030d0d7819 */ /* 0x000fc800000006ff */
[----:B-1----:R-:W-:-:S13]  /*0070*/  ISETP.GE.AND P0, PT, R13, UR5, PT ;  /* 0x000000050d007c0c */ /* 0x002fda000bf06270 */
[----:B------:R-:W-:Y:S05]  /*0080*/  @P0 EXIT ;  /* 0x000000000000094d */ /* 0x000fea0003800000 */
[----:B------:R-:W0:Y:S01]  /*0090*/  LDC.64 R2, c[0x0][0x380] ;  /* 0x0000e000ff027b82 */ /* 0x000e220000000a00 */
[----:B------:R-:W1:Y:S01]  /*00a0*/  LDCU.64 UR4, c[0x0][0x358] ;  /* 0x00006b00ff0477ac */ /* 0x000e620008000a00 */
[----:B0-----:R-:W-:-:S05]  /*00b0*/  IMAD.WIDE R2, R13, 0x4, R2 ;  /* 0x000000040d027825 */ /* 0x001fca00078e0202 */
[----:B-1----:R-:W2:Y:S04]  /*00c0*/  LDG.E.128 R8, desc[UR4][R2.64] ;  /* 0x0000000402087981 */ /* 0x002ea8000c1e1d00 */
[----:B------:R0:W3:Y:S01]  /*00d0*/  LDG.E.128 R4, desc[UR4][R2.64+0x10] ;  /* 0x0000100402047981 */ /* 0x0000e2000c1e1d00 */
[----:B------:R-:W-:Y:S01]  /*00e0*/  HFMA2 R14, -RZ, RZ, 0.96630859375, -0.0022525787353515625 ;  /* 0x3bbb989dff0e7431 */ /* 0x000fe200000001ff */
[----:B------:R-:W-:-:S04]  /*00f0*/  MOV R15, 0x437c0000 ;  /* 0x437c0000000f7802 */ /* 0x000fc80000000f00 */
[-C--:B--2---:R-:W-:Y:S01]  /*0100*/  FFMA.SAT R0, R8, R14.reuse, 0.5 ;  /* 0x3f00000008007423 */ /* 0x084fe2000000200e */
[-C--:B------:R-:W-:Y:S01]  /*0110*/  FFMA.SAT R12, R9, R14.reuse, 0.5 ;  /* 0x3f000000090c7423 */ /* 0x080fe2000000200e */
[-C--:B------:R-:W-:Y:S01]  /*0120*/  FFMA.SAT R20, R10, R14.reuse, 0.5 ;  /* 0x3f0000000a147423 */ /* 0x080fe2000000200e */
[----:B------:R-:W-:Y:S01]  /*0130*/  FFMA.SAT R22, R11, R14, 0.5 ;  /* 0x3f0000000b167423 */ /* 0x000fe2000000200e */
[----:B------:R-:W-:-:S03]  /*0140*/  FFMA.RM R0, R0, R15, 12582913 ;  /* 0x4b40000100007423 */ /* 0x000fc6000000400f */
[----:B------:R-:W-:Y:S01]  /*0150*/  FFMA.RM R19, R22, R15, 12582913 ;  /* 0x4b40000116137423 */ /* 0x000fe2000000400f */
[C---:B------:R-:W-:Y:S01]  /*0160*/  FADD R17, R0.reuse, -12583039 ;  /* 0xcb40007f00117421 */ /* 0x040fe20000000000 */
[----:B------:R-:W-:Y:S02]  /*0170*/  SHF.L.U32 R0, R0, 0x17, RZ ;  /* 0x0000001700007819 */ /* 0x000fe400000006ff */
[C---:B------:R-:W-:Y:S01]  /*0180*/  FADD R22, R19.reuse, -12583039 ;  /* 0xcb40007f13167421 */ /* 0x040fe20000000000 */
[C---:B------:R-:W-:Y:S01]  /*0190*/  FFMA R17, R8.reuse, 1.4426950216293334961, -R17 ;  /* 0x3fb8aa3b08117823 */ /* 0x040fe20000000811 */
[----:B------:R-:W-:Y:S02]  /*01a0*/  SHF.L.U32 R27, R19, 0x17, RZ ;  /* 0x00000017131b7819 */ /* 0x000fe400000006ff */
[----:B------:R-:W-:Y:S01]  /*01b0*/  FFMA R24, R11, 1.4426950216293334961, -R22 ;  /* 0x3fb8aa3b0b187823 */ /* 0x000fe20000000816 */
[----:B------:R-:W-:-:S06]  /*01c0*/  FFMA R17, R8, 1.925963033500011079e-08, R17 ;  /* 0x32a5706008117823 */ /* 0x000fcc0000000011 */
[----:B------:R-:W0:Y:S02]  /*01d0*/  MUFU.EX2 R17, R17 ;  /* 0x0000001100117308 */ /* 0x000e240000000800 */
[----:B0-----:R-:W-:Y:S01]  /*01e0*/  FMUL R3, R0, R17 ;  /* 0x0000001100037220 */ /* 0x001fe20000400000 */
[----:B------:R-:W-:-:S03]  /*01f0*/  FFMA.RM R0, R12, R15, 12582913 ;  /* 0x4b4000010c007423 */ /* 0x000fc6000000400f */
[C---:B------:R-:W-:Y:S01]  /*0200*/  FADD.RZ R2, R3.reuse, 1 ;  /* 0x3f80000003027421 */ /* 0x040fe2000000c000 */
[C---:B------:R-:W-:Y:S01]  /*0210*/  FADD R12, R0.reuse, -12583039 ;  /* 0xcb40007f000c7421 */ /* 0x040fe20000000000 */
[----:B------:R-:W-:Y:S02]  /*0220*/  SHF.L.U32 R0, R0, 0x17, RZ ;  /* 0x0000001700007819 */ /* 0x000fe400000006ff */
[----:B------:R-:W-:Y:S01]  /*0230*/  ISETP.GE.U32.AND P0, PT, R3, 0x7f800000, PT ;  /* 0x7f8000000300780c */ /* 0x000fe20003f06070 */
[C---:B------:R-:W-:Y:S01]  /*0240*/  FFMA R16, R9.reuse, 1.4426950216293334961, -R12 ;  /* 0x3fb8aa3b09107823 */ /* 0x040fe2000000080c */
[----:B------:R-:W-:Y:S01]  /*0250*/  IADD3 R18, PT, PT, R2, -0x3f400000, RZ ;  /* 0xc0c0000002127810 */ /* 0x000fe20007ffe0ff */
[----:B------:R-:W-:Y:S02]  /*0260*/  HFMA2 R2, -RZ, RZ, 1.625, 0 ;  /* 0x3e800000ff027431 */ /* 0x000fe400000001ff */
[----:B------:R-:W-:Y:S01]  /*0270*/  FFMA.RM R12, R20, R15, 12582913 ;  /* 0x4b400001140c7423 */ /* 0x000fe2000000400f */
[----:B------:R-:W-:Y:S01]  /*0280*/  FFMA R21, R9, 1.925963033500011079e-08, R16 ;  /* 0x32a5706009157823 */ /* 0x000fe20000000010 */
[----:B------:R-:W-:-:S02]  /*0290*/  LOP3.LUT R18, R18, 0xff800000, RZ, 0xc0, !PT ;  /* 0xff80000012127812 */ /* 0x000fc400078ec0ff */
[----:B------:R-:W-:Y:S01]  /*02a0*/  FADD R25, R12, -12583039 ;  /* 0xcb40007f0c197421 */ /* 0x000fe20000000000 */
[----:B------:R-:W-:Y:S02]  /*02b0*/  MOV R16, 0x3d39bf78 ;  /* 0x3d39bf7800107802 */ /* 0x000fe40000000f00 */
[----:B------:R-:W-:Y:S01]  /*02c0*/  IADD3 R23, PT, PT, -R18, 0x40800000, RZ ;  /* 0x4080000012177810 */ /* 0x000fe20007ffe1ff */
[----:B------:R-:W0:Y:S01]  /*02d0*/  MUFU.EX2 R21, R21 ;  /* 0x0000001500157308 */ /* 0x000e220000000800 */
[-C--:B------:R-:W-:Y:S01]  /*02e0*/  IADD3 R17, PT, PT, R3, -R18.reuse, RZ ;  /* 0x8000001203117210 */ /* 0x080fe20007ffe0ff */
[----:B------:R-:W-:Y:S01]  /*02f0*/  FFMA R25, R10, 1.4426950216293334961, -R25 ;  /* 0x3fb8aa3b0a197823 */ /* 0x000fe20000000819 */
[----:B------:R-:W-:Y:S01]  /*0300*/  I2FP.F32.S32 R18, R18 ;  /* 0x0000001200127245 */ /* 0x000fe20000201400 */
[----:B------:R-:W-:Y:S01]  /*0310*/  FFMA R20, R23, R2, -1 ;  /* 0xbf80000017147423 */ /* 0x000fe20000000002 */
[----:B------:R-:W-:Y:S02]  /*0320*/  SHF.L.U32 R23, R12, 0x17, RZ ;  /* 0x000000170c177819 */ /* 0x000fe400000006ff */
[----:B------:R-:W-:Y:S01]  /*0330*/  ISETP.GT.AND P1, PT, R3, -0x40800000, P0 ;  /* 0xbf8000000300780c */ /* 0x000fe20000724270 */
[----:B------:R-:W-:Y:S01]  /*0340*/  FADD R17, R17, R20 ;  /* 0x0000001411117221 */ /* 0x000fe20000000000 */
[----:B------:R-:W-:Y:S01]  /*0350*/  FFMA R20, R10, 1.925963033500011079e-08, R25 ;  /* 0x32a570600a147823 */ /* 0x000fe20000000019 */
[----:B------:R-:W-:Y:S01]  /*0360*/  FFMA R25, R11, 1.925963033500011079e-08, R24 ;  /* 0x32a570600b197823 */ /* 0x000fe20000000018 */
[----:B------:R-:W-:Y:S01]  /*0370*/  FMUL R18, R18, 1.1920928955078125e-07 ;  /* 0x3400000012127820 */ /* 0x000fe20000400000 */
[----:B------:R-:W-:-:S03]  /*0380*/  FFMA R22, R17, -R16, 0.10546888411045074463 ;  /* 0x3dd8001211167423 */ /* 0x000fc60000000810 */
[----:B------:R-:W1:Y:S01]  /*0390*/  MUFU.EX2 R20, R20 ;  /* 0x0000001400147308 */ /* 0x000e620000000800 */
[----:B------:R-:W-:Y:S01]  /*03a0*/  FFMA R22, R17, R22, -0.13229703903198242188 ;  /* 0xbe0778e011167423 */ /* 0x000fe20000000016 */
[----:B0-----:R-:W-:-:S03]  /*03b0*/  FMUL R0, R0, R21 ;  /* 0x0000001500007220 */ /* 0x001fc60000400000 */
[C---:B------:R-:W-:Y:S01]  /*03c0*/  FFMA R24, R17.reuse, R22, 0.14491446316242218018 ;  /* 0x3e14647511187423 */ /* 0x040fe20000000016 */
[C---:B------:R-:W-:Y:S01]  /*03d0*/  FADD.RZ R21, R0.reuse, 1 ;  /* 0x3f80000000157421 */ /* 0x040fe2000000c000 */
[C---:B------:R-:W-:Y:S01]  /*03e0*/  ISETP.GE.U32.AND P2, PT, R0.reuse, 0x7f800000, PT ;  /* 0x7f8000000000780c */ /* 0x040fe20003f46070 */
[----:B------:R0:W2:Y:S01]  /*03f0*/  MUFU.EX2 R22, R25 ;  /* 0x0000001900167308 */ /* 0x0000a20000000800 */
[----:B------:R-:W-:Y:S02]  /*0400*/  FFMA R24, R17, R24, -0.16641564667224884033 ;  /* 0xbe2a68dd11187423 */ /* 0x000fe40000000018 */
[----:B------:R-:W-:Y:S02]  /*0410*/  IADD3 R21, PT, PT, R21, -0x3f400000, RZ ;  /* 0xc0c0000015157810 */ /* 0x000fe40007ffe0ff */
[----:B------:R-:W-:Y:S01]  /*0420*/  FFMA R24, R17, R24, 0.19988867640495300293 ;  /* 0x3e4caf9e11187423 */ /* 0x000fe20000000018 */
[----:B------:R-:W-:Y:S02]  /*0430*/  ISETP.GT.AND P3, PT, R0, -0x40800000, P2 ;  /* 0xbf8000000000780c */ /* 0x000fe40001764270 */
[----:B------:R-:W-:Y:S01]  /*0440*/  LOP3.LUT R21, R21, 0xff800000, RZ, 0xc0, !PT ;  /* 0xff80000015157812 */ /* 0x000fe200078ec0ff */
[----:B-1----:R-:W-:Y:S01]  /*0450*/  FMUL R19, R23, R20 ;  /* 0x0000001417137220 */ /* 0x002fe20000400000 */
[----:B------:R-:W-:-:S02]  /*0460*/  FFMA R24, R17, R24, -0.25000196695327758789 ;  /* 0xbe80004211187423 */ /* 0x000fc40000000018 */
[----:B------:R-:W-:Y:S02]  /*0470*/  IADD3 R23, PT, PT, -R21, 0x40800000, RZ ;  /* 0x4080000015177810 */ /* 0x000fe40007ffe1ff */
[-C--:B0-----:R-:W-:Y:S01]  /*0480*/  IADD3 R25, PT, PT, R0, -R21.reuse, RZ ;  /* 0x8000001500197210 */ /* 0x081fe20007ffe0ff */
[----:B------:R-:W-:Y:S01]  /*0490*/  FFMA R24, R17, R24, 0.33333510160446166992 ;  /* 0x3eaaaae611187423 */ /* 0x000fe20000000018 */
[----:B------:R-:W-:Y:S01]  /*04a0*/  I2FP.F32.S32 R21, R21 ;  /* 0x0000001500157245 */ /* 0x000fe20000201400 */
[----:B------:R-:W-:Y:S01]  /*04b0*/  FFMA R20, R23, R2, -1 ;  /* 0xbf80000017147423 */ /* 0x000fe20000000002 */
[----:B--2---:R-:W-:Y:S01]  /*04c0*/  FMUL R12, R27, R22 ;  /* 0x000000161b0c7220 */ /* 0x004fe20000400000 */
[----:B------:R-:W-:Y:S01]  /*04d0*/  FADD.RZ R22, R19, 1 ;  /* 0x3f80000013167421 */ /* 0x000fe2000000c000 */
[----:B------:R-:W-:Y:S01]  /*04e0*/  FFMA R24, R17, R24, -0.5 ;  /* 0xbf00000011187423 */ /* 0x000fe20000000018 */
[----:B------:R-:W-:Y:S01]  /*04f0*/  FADD R25, R25, R20 ;  /* 0x0000001419197221 */ /* 0x000fe20000000000 */
[----:B------:R-:W-:-:S02]  /*0500*/  FMUL R21, R21, 1.1920928955078125e-07 ;  /* 0x3400000015157820 */ /* 0x000fc40000400000 */
[----:B------:R-:W-:Y:S01]  /*0510*/  IADD3 R20, PT, PT, R22, -0x3f400000, RZ ;  /* 0xc0c0000016147810 */ /* 0x000fe20007ffe0ff */
[----:B------:R-:W-:Y:S01]  /*0520*/  FMUL R24, R17, R24 ;  /* 0x0000001811187220 */ /* 0x000fe20000400000 */
[----:B------:R-:W-:Y:S02]  /*0530*/  FFMA R22, R25, -R16, 0.10546888411045074463 ;  /* 0x3dd8001219167423 */ /* 0x000fe40000000810 */
[----:B------:R-:W-:Y:S01]  /*0540*/  LOP3.LUT R20, R20, 0xff800000, RZ, 0xc0, !PT ;  /* 0xff80000014147812 */ /* 0x000fe200078ec0ff */
[----:B------:R-:W-:Y:S01]  /*0550*/  FFMA R17, R17, R24, R17 ;  /* 0x0000001811117223 */ /* 0x000fe20000000011 */
[C---:B------:R-:W-:Y:S01]  /*0560*/  FFMA R22, R25.reuse, R22, -0.13229703903198242188 ;  /* 0xbe0778e019167423 */ /* 0x040fe20000000016 */
[----:B------:R-:W-:Y:S01]  /*0570*/  FADD.RZ R24, R12, 1 ;  /* 0x3f8000000c187421 */ /* 0x000fe2000000c000 */
[----:B------:R-:W-:Y:S01]  /*0580*/  IADD3 R23, PT, PT, -R20, 0x40800000, RZ ;  /* 0x4080000014177810 */ /* 0x000fe20007ffe1ff */
[----:B------:R-:W-:Y:S01]  /*0590*/  FFMA R17, R18, 0.69314718246459960938, R17 ;  /* 0x3f31721812117823 */ /* 0x000fe20000000011 */
[----:B------:R-:W-:Y:S01]  /*05a0*/  FFMA R22, R25, R22, 0.14491446316242218018 ;  /* 0x3e14647519167423 */ /* 0x000fe20000000016 */
[----:B------:R-:W-:-:S02]  /*05b0*/  IADD3 R27, PT, PT, -R20, R19, RZ ;  /* 0x00000013141b7210 */ /* 0x000fc40007ffe1ff */
[----:B------:R-:W-:Y:S01]  /*05c0*/  IADD3 R24, PT, PT, R24, -0x3f400000, RZ ;  /* 0xc0c0000018187810 */ /* 0x000fe20007ffe0ff */
[----:B------:R-:W-:Y:S01]  /*05d0*/  FFMA R22, R25, R22, -0.16641564667224884033 ;  /* 0xbe2a68dd19167423 */ /* 0x000fe20000000016 */
[----:B------:R-:W-:Y:S01]  /*05e0*/  FFMA R18, R23, R2, -1 ;  /* 0xbf80000017127423 */ /* 0x000fe20000000002 */
[----:B------:R-:W-:Y:S02]  /*05f0*/  I2FP.F32.S32 R20, R20 ;  /* 0x0000001400147245 */ /* 0x000fe40000201400 */
[----:B------:R-:W-:Y:S01]  /*0600*/  LOP3.LUT R23, R24, 0xff800000, RZ, 0xc0, !PT ;  /* 0xff80000018177812 */ /* 0x000fe200078ec0ff */
[----:B------:R-:W-:Y:S01]  /*0610*/  FFMA R22, R25, R22, 0.19988867640495300293 ;  /* 0x3e4caf9e19167423 */ /* 0x000fe20000000016 */
[----:B------:R-:W-:Y:S01]  /*0620*/  FADD R27, R27, R18 ;  /* 0x000000121b1b7221 */ /* 0x000fe20000000000 */
[----:B------:R-:W-:Y:S02]  /*0630*/  @P0 MOV R24, 0x7f800000 ;  /* 0x7f80000000180802 */ /* 0x000fe40000000f00 */
[----:B------:R-:W-:Y:S01]  /*0640*/  IADD3 R29, PT, PT, -R23, 0x40800000, RZ ;  /* 0x40800000171d7810 */ /* 0x000fe20007ffe1ff */
[----:B------:R-:W-:-:S02]  /*0650*/  FFMA R22, R25, R22, -0.25000196695327758789 ;  /* 0xbe80004219167423 */ /* 0x000fc40000000016 */
[C---:B------:R-:W-:Y:S01]  /*0660*/  @P1 FFMA R17, R3.reuse, R24, +INF ;  /* 0x7f80000003111423 */ /* 0x040fe20000000018 */
[----:B------:R-:W-:Y:S01]  /*0670*/  @P0 FSETP.NEU.AND P1, PT, R3, RZ, PT ;  /* 0x000000ff0300020b */ /* 0x000fe20003f2d000 */
[----:B------:R-:W-:Y:S01]  /*0680*/  FFMA R18, R29, R2, -1 ;  /* 0xbf8000001d127423 */ /* 0x000fe20000000002 */
[----:B------:R-:W-:Y:S01]  /*0690*/  IADD3 R29, PT, PT, -R23, R12, RZ ;  /* 0x0000000c171d7210 */ /* 0x000fe20007ffe1ff */
[----:B------:R-:W-:Y:S01]  /*06a0*/  FFMA R22, R25, R22, 0.33333510160446166992 ;  /* 0x3eaaaae619167423 */ /* 0x000fe20000000016 */
[----:B------:R-:W-:Y:S02]  /*06b0*/  @P2 MOV R3, 0x7f800000 ;  /* 0x7f80000000032802 */ /* 0x000fe40000000f00 */
[----:B------:R-:W-:Y:S01]  /*06c0*/  @P0 FSEL R17, R17, -RZ, P1 ;  /* 0x800000ff11110208 */ /* 0x000fe20000800000 */
[----:B------:R-:W-:Y:S01]  /*06d0*/  FFMA R22, R25, R22, -0.5 ;  /* 0xbf00000019167423 */ /* 0x000fe20000000016 */
[----:B------:R-:W-:Y:S01]  /*06e0*/  FADD R29, R29, R18 ;  /* 0x000000121d1d7221 */ /* 0x000fe20000000000 */
[----:B------:R-:W-:-:S02]  /*06f0*/  @P2 FSETP.NEU.AND P1, PT, R0, RZ, PT ;  /* 0x000000ff0000220b */ /* 0x000fc40003f2d000 */
[----:B------:R-:W-:Y:S01]  /*0700*/  FMUL R18, R25, R22 ;  /* 0x0000001619127220 */ /* 0x000fe20000400000 */
[-C--:B------:R-:W-:Y:S01]  /*0710*/  FFMA R22, R27, -R16.reuse, 0.10546888411045074463 ;  /* 0x3dd800121b167423 */ /* 0x080fe20000000810 */
[----:B------:R-:W-:Y:S01]  /*0720*/  FFMA R24, R29, -R16, 0.10546888411045074463 ;  /* 0x3dd800121d187423 */ /* 0x000fe20000000810 */
[C---:B------:R-:W-:Y:S01]  /*0730*/  ISETP.GE.U32.AND P0, PT, R12.reuse, 0x7f800000, PT ;  /* 0x7f8000000c00780c */ /* 0x040fe20003f06070 */
[----:B------:R-:W-:Y:S01]  /*0740*/  FFMA R18, R25, R18, R25 ;  /* 0x0000001219127223 */ /* 0x000fe20000000019 */
[----:B------:R-:W-:Y:S01]  /*0750*/  FFMA R22, R27, R22, -0.13229703903198242188 ;  /* 0xbe0778e01b167423 */ /* 0x000fe20000000016 */
[----:B------:R-:W-:Y:S01]  /*0760*/  FFMA R24, R29, R24, -0.13229703903198242188 ;  /* 0xbe0778e01d187423 */ /* 0x000fe20000000018 */
[----:B------:R-:W-:Y:S01]  /*0770*/  ISETP.GT.AND P4, PT, R12, -0x40800000, P0 ;  /* 0xbf8000000c00780c */ /* 0x000fe20000784270 */
[----:B------:R-:W-:Y:S01]  /*0780*/  FFMA R18, R21, 0.69314718246459960938, R18 ;  /* 0x3f31721815127823 */ /* 0x000fe20000000012 */
[----:B------:R-:W-:Y:S01]  /*0790*/  FFMA R22, R27, R22, 0.14491446316242218018 ;  /* 0x3e1464751b167423 */ /* 0x000fe20000000016 */
[----:B------:R-:W-:Y:S01]  /*07a0*/  FFMA R24, R29, R24, 0.14491446316242218018 ;  /* 0x3e1464751d187423 */ /* 0x000fe20000000018 */
[----:B------:R-:W-:Y:S01]  /*07b0*/  @P3 FFMA R18, R0, R3, +INF ;  /* 0x7f80000000123423 */ /* 0x000fe20000000003 */
[----:B------:R-:W-:Y:S01]  /*07c0*/  FMUL R0, |R17|, 2.8853900432586669922 ;  /* 0x4038aa3b11007820 */ /* 0x000fe20000400200 */
[----:B------:R-:W-:Y:S01]  /*07d0*/  FFMA R22, R27, R22, -0.16641564667224884033 ;  /* 0xbe2a68dd1b167423 */ /* 0x000fe20000000016 */
[----:B------:R-:W-:Y:S01]  /*07e0*/  FFMA R24, R29, R24, -0.16641564667224884033 ;  /* 0xbe2a68dd1d187423 */ /* 0x000fe20000000018 */
[----:B------:R-:W-:-:S02]  /*07f0*/  ISETP.GE.U32.AND P3, PT, R19, 0x7f800000, PT ;  /* 0x7f8000001300780c */ /* 0x000fc40003f66070 */
[----:B------:R-:W-:Y:S01]  /*0800*/  FFMA R22, R27, R22, 0.19988867640495300293 ;  /* 0x3e4caf9e1b167423 */ /* 0x000fe20000000016 */
[----:B------:R-:W-:Y:S01]  /*0810*/  FFMA R24, R29, R24, 0.19988867640495300293 ;  /* 0x3e4caf9e1d187423 */ /* 0x000fe20000000018 */
[----:B------:R-:W0:Y:S01]  /*0820*/  MUFU.EX2 R0, R0 ;  /* 0x0000000000007308 */ /* 0x000e220000000800 */
[----:B------:R-:W-:Y:S01]  /*0830*/  @P2 FSEL R18, R18, -RZ, P1 ;  /* 0x800000ff12122208 */ /* 0x000fe20000800000 */
[----:B------:R-:W-:Y:S01]  /*0840*/  FFMA R22, R27, R22, -0.25000196695327758789 ;  /* 0xbe8000421b167423 */ /* 0x000fe20000000016 */
[----:B------:R-:W-:Y:S01]  /*0850*/  FFMA R24, R29, R24, -0.25000196695327758789 ;  /* 0xbe8000421d187423 */ /* 0x000fe20000000018 */
[----:B------:R-:W-:Y:S02]  /*0860*/  ISETP.GT.AND P2, PT, R19, -0x40800000, P3 ;  /* 0xbf8000001300780c */ /* 0x000fe40001f44270 */
[----:B------:R-:W-:Y:S01]  /*0870*/  FFMA R22, R27, R22, 0.33333510160446166992 ;  /* 0x3eaaaae61b167423 */ /* 0x000fe20000000016 */
[----:B------:R-:W-:Y:S01]  /*0880*/  FFMA R24, R29, R24, 0.33333510160446166992 ;  /* 0x3eaaaae61d187423 */ /* 0x000fe20000000018 */
[----:B------:R-:W-:Y:S01]  /*0890*/  FMUL R3, |R18|, 2.8853900432586669922 ;  /* 0x4038aa3b12037820 */ /* 0x000fe20000400200 */
[----:B------:R-:W-:Y:S01]  /*08a0*/  I2FP.F32.S32 R23, R23 ;  /* 0x0000001700177245 */ /* 0x000fe20000201400 */
[----:B------:R-:W-:Y:S01]  /*08b0*/  FFMA R22, R27, R22, -0.5 ;  /* 0xbf0000001b167423 */ /* 0x000fe20000000016 */
[----:B------:R-:W-:Y:S01]  /*08c0*/  FFMA R24, R29, R24, -0.5 ;  /* 0xbf0000001d187423 */ /* 0x000fe20000000018 */
[----:B------:R-:W-:-:S02]  /*08d0*/  @P3 FSETP.NEU.AND P1, PT, R19, RZ, PT ;  /* 0x000000ff1300320b */ /* 0x000fc40003f2d000 */
[----:B------:R-:W-:Y:S01]  /*08e0*/  FMUL R22, R27, R22 ;  /* 0x000000161b167220 */ /* 0x000fe20000400000 */
[----:B------:R-:W-:Y:S01]  /*08f0*/  FMUL R24, R29, R24 ;  /* 0x000000181d187220 */ /* 0x000fe20000400000 */
[----:B0-----:R-:W-:Y:S02]  /*0900*/  FADD R25, R0, 1 ;  /* 0x3f80000000197421 */ /* 0x001fe40000000000 */
[----:B------:R-:W-:Y:S01]  /*0910*/  FFMA R27, R27, R22, R27 ;  /* 0x000000161b1b7223 */ /* 0x000fe2000000001b */
[----:B------:R-:W-:Y:S01]  /*0920*/  FFMA R29, R29, R24, R29 ;  /* 0x000000181d1d7223 */ /* 0x000fe2000000001d */
[----:B------:R-:W-:Y:S01]  /*0930*/  FMUL R22, R20, 1.1920928955078125e-07 ;  /* 0x3400000014167820 */ /* 0x000fe20000400000 */
[----:B------:R-:W-:Y:S01]  /*0940*/  @P3 MOV R24, 0x7f800000 ;  /* 0x7f80000000183802 */ /* 0x000fe20000000f00 */
[----:B------:R0:W1:Y:S01]  /*0950*/  MUFU.EX2 R20, R3 ;  /* 0x0000000300147308 */ /* 0x0000620000000800 */
[----:B------:R-:W-:Y:S01]  /*0960*/  FMUL R0, R23, 1.1920928955078125e-07 ;  /* 0x3400000017007820 */ /* 0x000fe20000400000 */
[----:B------:R-:W-:-:S02]  /*0970*/  FFMA R22, R22, 0.69314718246459960938, R27 ;  /* 0x3f31721816167823 */ /* 0x000fc4000000001b */
[----:B------:R-:W-:Y:S01]  /*0980*/  @P2 FFMA R22, R19, R24, +INF ;  /* 0x7f80000013162423 */ /* 0x000fe20000000018 */
[----:B------:R-:W-:Y:S01]  /*0990*/  @P0 MOV R19, 0x7f800000 ;  /* 0x7f80000000130802 */ /* 0x000fe20000000f00 */
[----:B------:R-:W-:Y:S02]  /*09a0*/  FFMA R23, R0, 0.69314718246459960938, R29 ;  /* 0x3f31721800177823 */ /* 0x000fe4000000001d */
[----:B------:R-:W2:Y:S01]  /*09b0*/  MUFU.RCP R25, R25 ;  /* 0x0000001900197308 */ /* 0x000ea20000001000 */
[----:B------:R-:W-:Y:S01]  /*09c0*/  @P3 FSEL R22, R22, -RZ, P1 ;  /* 0x800000ff16163208 */ /* 0x000fe20000800000 */
[----:B0-----:R-:W-:Y:S02]  /*09d0*/  HFMA2 R3, -RZ, RZ, 1.125, -9232 ;  /* 0x3c80f082ff037431 */ /* 0x001fe400000001ff */
[C---:B------:R-:W-:Y:S01]  /*09e0*/  @P4 FFMA R23, R12.reuse, R19, +INF ;  /* 0x7f8000000c174423 */ /* 0x040fe20000000013 */
[----:B------:R-:W-:Y:S01]  /*09f0*/  FMUL R19, R17, R17 ;  /* 0x0000001111137220 */ /* 0x000fe20000400000 */
[----:B------:R-:W-:Y:S01]  /*0a00*/  @P0 FSETP.NEU.AND P1, PT, R12, RZ, PT ;  /* 0x000000ff0c00020b */ /* 0x000fe20003f2d000 */
[----:B------:R-:W-:Y:S01]  /*0a10*/  FMUL R21, |R22|, 2.8853900432586669922 ;  /* 0x4038aa3b16157820 */ /* 0x000fe20000400200 */
[----:B------:R-:W-:-:S02]  /*0a20*/  MOV R12, 0x3f800000 ;  /* 0x3f800000000c7802 */ /* 0x000fc40000000f00 */
[----:B------:R-:W-:Y:S01]  /*0a30*/  @P0 FSEL R23, R23, -RZ, P1 ;  /* 0x800000ff17170208 */ /* 0x000fe20000800000 */
[----:B-1----:R-:W-:Y:S01]  /*0a40*/  FADD R26, R20, 1 ;  /* 0x3f800000141a7421 */ /* 0x002fe20000000000 */
[----:B------:R-:W-:Y:S01]  /*0a50*/  FSETP.GE.AND P1, PT, |R17|, 0.60000002384185791016, PT ;  /* 0x3f19999a1100780b */ /* 0x000fe20003f26200 */
[----:B------:R-:W-:Y:S01]  /*0a60*/  FFMA R0, R19, R3, -0.052303962409496307373 ;  /* 0xbd563cae13007423 */ /* 0x000fe20000000003 */
[----:B------:R-:W0:Y:S01]  /*0a70*/  MUFU.EX2 R21, R21 ;  /* 0x0000001500157308 */ /* 0x000e220000000800 */
[----:B------:R-:W-:Y:S01]  /*0a80*/  FSETP.GE.AND P0, PT, |R17|, 9.010913848876953125, PT ;  /* 0x41102cb41100780b */ /* 0x000fe20003f06200 */
[----:B------:R-:W-:Y:S01]  /*0a90*/  FMUL R27, |R23|, 2.8853900432586669922 ;  /* 0x4038aa3b171b7820 */ /* 0x000fe20000400200 */
[----:B------:R-:W-:Y:S01]  /*0aa0*/  FFMA R0, R19, R0, 0.1331529766321182251 ;  /* 0x3e08594113007423 */ /* 0x000fe20000000000 */
[----:B--2---:R-:W-:Y:S01]  /*0ab0*/  FFMA R20, R25, -2, R12 ;  /* 0xc000000019147823 */ /* 0x004fe2000000000c */
[----:B------:R-:W-:Y:S02]  /*0ac0*/  FSETP.GE.AND P2, PT, |R22|, 9.010913848876953125, PT ;  /* 0x41102cb41600780b */ /* 0x000fe40003f46200 */
[----:B------:R-:W-:Y:S01]  /*0ad0*/  FFMA R0, R19, R0, -0.33332768082618713379 ;  /* 0xbeaaa9ed13007423 */ /* 0x000fe20000000000 */
[----:B------:R3:W1:Y:S01]  /*0ae0*/  MUFU.RCP R25, R26 ;  /* 0x0000001a00197308 */ /* 0x0006620000001000 */
[----:B------:R-:W-:-:S02]  /*0af0*/  FSEL R20, R20, 1, !P0 ;  /* 0x3f80000014147808 */ /* 0x000fc40004000000 */
[----:B------:R-:W-:Y:S01]  /*0b00*/  FFMA R24, R19, R0, RZ ;  /* 0x0000000013187223 */ /* 0x000fe200000000ff */
[----:B------:R-:W-:Y:S01]  /*0b10*/  FMUL R0, R18, R18 ;  /* 0x0000001212007220 */ /* 0x000fe20000400000 */
[--C-:B------:R-:W-:Y:S02]  /*0b20*/  LOP3.LUT R19, R20, 0x80000000, R17.reuse, 0xb8, !PT ;  /* 0x8000000014137812 */ /* 0x100fe400078eb811 */
[----:B------:R-:W-:Y:S01]  /*0b30*/  @!P1 FFMA R19, R24, R17, R17 ;  /* 0x0000001118139223 */ /* 0x000fe20000000011 */
[----:B------:R-:W-:Y:S01]  /*0b40*/  FFMA R17, R0, R3, -0.052303962409496307373 ;  /* 0xbd563cae00117423 */ /* 0x000fe20000000003 */
[----:B0-----:R-:W-:Y:S01]  /*0b50*/  FADD R21, R21, 1 ;  /* 0x3f80000015157421 */ /* 0x001fe20000000000 */
[----:B------:R0:W2:Y:S01]  /*0b60*/  MUFU.EX2 R20, R27 ;  /* 0x0000001b00147308 */ /* 0x0000a20000000800 */
[----:B------:R-:W-:Y:S01]  /*0b70*/  FSETP.GE.AND P1, PT, |R18|, 0.60000002384185791016, PT ;  /* 0x3f19999a1200780b */ /* 0x000fe20003f26200 */
[----:B------:R-:W-:Y:S01]  /*0b80*/  FFMA R17, R0, R17, 0.1331529766321182251 ;  /* 0x3e08594100117423 */ /* 0x000fe20000000011 */
[----:B------:R-:W-:Y:S01]  /*0b90*/  FSETP.GE.AND P0, PT, |R18|, 9.010913848876953125, PT ;  /* 0x41102cb41200780b */ /* 0x000fe20003f06200 */
[----:B---3--:R-:W-:Y:S01]  /*0ba0*/  FFMA.SAT R26, R6, R14, 0.5 ;  /* 0x3f000000061a7423 */ /* 0x008fe2000000200e */
[----:B------:R-:W-:Y:S01]  /*0bb0*/  FMUL R8, R8, R19 ;  /* 0x0000001308087220 */ /* 0x000fe20000400000 */
[C---:B------:R-:W-:Y:S01]  /*0bc0*/  FFMA R17, R0.reuse, R17, -0.33332768082618713379 ;  /* 0xbeaaa9ed00117423 */ /* 0x040fe20000000011 */
[----:B-1----:R-:W-:Y:S01]  /*0bd0*/  FFMA R25, R25, -2, R12 ;  /* 0xc000000019197823 */ /* 0x002fe2000000000c */
[----:B------:R-:W1:Y:S02]  /*0be0*/  MUFU.RCP R21, R21 ;  /* 0x0000001500157308 */ /* 0x000e640000001000 */
[----:B0-----:R-:W-:Y:S01]  /*0bf0*/  FFMA R27, R0, R17, RZ ;  /* 0x00000011001b7223 */ /* 0x001fe200000000ff */
[----:B------:R-:W-:Y:S01]  /*0c00*/  FMUL R17, R22, R22 ;  /* 0x0000001616117220 */ /* 0x000fe20000400000 */
[----:B------:R-:W-:-:S02]  /*0c10*/  FSEL R25, R25, 1, !P0 ;  /* 0x3f80000019197808 */ /* 0x000fc40004000000 */
[----:B------:R-:W-:Y:S01]  /*0c20*/  FSETP.GE.AND P0, PT, |R22|, 0.60000002384185791016, PT ;  /* 0x3f19999a1600780b */ /* 0x000fe20003f06200 */
[----:B------:R-:W-:Y:S01]  /*0c30*/  FFMA R0, R17, R3, -0.052303962409496307373 ;  /* 0xbd563cae11007423 */ /* 0x000fe20000000003 */
[----:B--2---:R-:W-:Y:S01]  /*0c40*/  FADD R24, R20, 1 ;  /* 0x3f80000014187421 */ /* 0x004fe20000000000 */
[--C-:B------:R-:W-:Y:S02]  /*0c50*/  LOP3.LUT R20, R25, 0x80000000, R18.reuse, 0xb8, !PT ;  /* 0x8000000019147812 */ /* 0x100fe400078eb812 */
[----:B------:R-:W-:Y:S01]  /*0c60*/  FFMA R0, R17, R0, 0.1331529766321182251 ;  /* 0x3e08594111007423 */ /* 0x000fe20000000000 */
[----:B------:R-:W-:Y:S01]  /*0c70*/  @!P1 FFMA R20, R27, R18, R18 ;  /* 0x000000121b149223 */ /* 0x000fe20000000012 */
[----:B------:R-:W0:Y:S01]  /*0c80*/  MUFU.RCP R25, R24 ;  /* 0x0000001800197308 */ /* 0x000e220000001000 */
[----:B------:R-:W-:Y:S01]  /*0c90*/  FMUL R18, R23, R23 ;  /* 0x0000001717127220 */ /* 0x000fe20000400000 */
[----:B------:R-:W-:Y:S01]  /*0ca0*/  FFMA R0, R17, R0, -0.33332768082618713379 ;  /* 0xbeaaa9ed11007423 */ /* 0x000fe20000000000 */
[----:B------:R-:W-:Y:S01]  /*0cb0*/  FSETP.GE.AND P1, PT, |R23|, 0.60000002384185791016, PT ;  /* 0x3f19999a1700780b */ /* 0x000fe20003f26200 */
[----:B-1----:R-:W-:Y:S01]  /*0cc0*/  FFMA R21, R21, -2, R12 ;  /* 0xc000000015157823 */ /* 0x002fe2000000000c */
[----:B------:R-:W-:Y:S01]  /*0cd0*/  FFMA R27, R18, R3, -0.052303962409496307373 ;  /* 0xbd563cae121b7423 */ /* 0x000fe20000000003 */
[----:B------:R-:W-:Y:S01]  /*0ce0*/  FFMA R17, R17, R0, RZ ;  /* 0x0000000011117223 */ /* 0x000fe200000000ff */
[----:B------:R-:W-:Y:S01]  /*0cf0*/  FFMA.SAT R0, R4, R14, 0.5 ;  /* 0x3f00000004007423 */ /* 0x000fe2000000200e */
[----:B------:R-:W-:Y:S01]  /*0d00*/  FMUL R9, R9, R20 ;  /* 0x0000001409097220 */ /* 0x000fe20000400000 */
[----:B------:R-:W-:Y:S01]  /*0d10*/  FSEL R21, R21, 1, !P2 ;  /* 0x3f80000015157808 */ /* 0x000fe20005000000 */
[----:B------:R-:W-:-:S03]  /*0d20*/  FFMA R27, R18, R27, 0.1331529766321182251 ;  /* 0x3e085941121b7423 */ /* 0x000fc6000000001b */
[--C-:B------:R-:W-:Y:S01]  /*0d30*/  LOP3.LUT R21, R21, 0x80000000, R22.reuse, 0xb8, !PT ;  /* 0x8000000015157812 */ /* 0x100fe200078eb816 */
[----:B------:R-:W-:Y:S01]  /*0d40*/  @!P0 FFMA R21, R17, R22, R22 ;  /* 0x0000001611158223 */ /* 0x000fe20000000016 */
[----:B------:R-:W-:Y:S01]  /*0d50*/  FFMA.RM R17, R0, R15, 12582913 ;  /* 0x4b40000100117423 */ /* 0x000fe2000000400f */
[C---:B------:R-:W-:Y:S01]  /*0d60*/  FFMA R0, R18.reuse, R27, -0.33332768082618713379 ;  /* 0xbeaaa9ed12007423 */ /* 0x040fe2000000001b */
[----:B0-----:R-:W-:Y:S01]  /*0d70*/  FFMA R25, R25, -2, R12 ;  /* 0xc000000019197823 */ /* 0x001fe2000000000c */
[----:B------:R-:W-:Y:S01]  /*0d80*/  FSETP.GE.AND P0, PT, |R23|, 9.010913848876953125, PT ;  /* 0x41102cb41700780b */ /* 0x000fe20003f06200 */
[----:B------:R-:W-:Y:S01]  /*0d90*/  FADD R27, R17, -12583039 ;  /* 0xcb40007f111b7421 */ /* 0x000fe20000000000 */
[----:B------:R-:W-:Y:S01]  /*0da0*/  FFMA R0, R18, R0, RZ ;  /* 0x0000000012007223 */ /* 0x000fe200000000ff */
[-C--:B------:R-:W-:Y:S01]  /*0db0*/  FFMA.SAT R18, R5, R14.reuse, 0.5 ;  /* 0x3f00000005127423 */ /* 0x080fe2000000200e */
[----:B------:R-:W-:Y:S01]  /*0dc0*/  FSEL R22, R25, 1, !P0 ;  /* 0x3f80000019167808 */ /* 0x000fe20004000000 */
[----:B------:R-:W-:Y:S01]  /*0dd0*/  FFMA R27, R4, 1.4426950216293334961, -R27 ;  /* 0x3fb8aa3b041b7823 */ /* 0x000fe2000000081b */
[----:B------:R-:W-:Y:S01]  /*0de0*/  SHF.L.U32 R17, R17, 0x17, RZ ;  /* 0x0000001711117819 */ /* 0x000fe200000006ff */
[----:B------:R-:W-:Y:S01]  /*0df0*/  FFMA.RM R18, R18, R15, 12582913 ;  /* 0x4b40000112127423 */ /* 0x000fe2000000400f */
[----:B------:R-:W-:Y:S01]  /*0e00*/  LOP3.LUT R22, R22, 0x80000000, R23, 0xb8, !PT ;  /* 0x8000000016167812 */ /* 0x000fe200078eb817 */
[----:B------:R-:W-:Y:S01]  /*0e10*/  FFMA R27, R4, 1.925963033500011079e-08, R27 ;  /* 0x32a57060041b7823 */ /* 0x000fe2000000001b */
[----:B------:R-:W-:Y:S01]  /*0e20*/  @!P1 FFMA R22, R0, R23, R23 ;  /* 0x0000001700169223 */ /* 0x000fe20000000017 */
[----:B------:R-:W-:Y:S01]  /*0e30*/  FADD R24, R18, -12583039 ;  /* 0xcb40007f12187421 */ /* 0x000fe20000000000 */
[----:B------:R-:W-:Y:S01]  /*0e40*/  FFMA.RM R23, R26, R15, 12582913 ;  /* 0x4b4000011a177423 */ /* 0x000fe2000000400f */
[----:B------:R-:W0:Y:S01]  /*0e50*/  MUFU.EX2 R0, R27 ;  /* 0x0000001b00007308 */ /* 0x000e220000000800 */
[----:B------:R-:W-:Y:S01]  /*0e60*/  FFMA.SAT R14, R7, R14, 0.5 ;  /* 0x3f000000070e7423 */ /* 0x000fe2000000200e */
[----:B------:R-:W-:Y:S01]  /*0e70*/  FFMA R24, R5, 1.4426950216293334961, -R24 ;  /* 0x3fb8aa3b05187823 */ /* 0x000fe20000000818 */
[----:B------:R-:W-:Y:S01]  /*0e80*/  FADD R25, R23, -12583039 ;  /* 0xcb40007f17197421 */ /* 0x000fe20000000000 */
[----:B------:R-:W-:Y:S01]  /*0e90*/  FMUL R10, R10, R21 ;  /* 0x000000150a0a7220 */ /* 0x000fe20000400000 */
[----:B------:R-:W-:Y:S01]  /*0ea0*/  FFMA.RM R14, R14, R15, 12582913 ;  /* 0x4b4000010e0e7423 */ /* 0x000fe2000000400f */
[----:B------:R-:W-:Y:S01]  /*0eb0*/  FFMA R24, R5, 1.925963033500011079e-08, R24 ;  /* 0x32a5706005187823 */ /* 0x000fe20000000018 */
[----:B------:R-:W-:Y:S01]  /*0ec0*/  FFMA R25, R6, 1.4426950216293334961, -R25 ;  /* 0x3fb8aa3b06197823 */ /* 0x000fe20000000819 */
[----:B------:R-:W-:-:S03]  /*0ed0*/  FMUL R11, R11, R22 ;  /* 0x000000160b0b7220 */ /* 0x000fc60000400000 */
[----:B------:R-:W-:Y:S01]  /*0ee0*/  FFMA R28, R6, 1.925963033500011079e-08, R25 ;  /* 0x32a57060061c7823 */ /* 0x000fe20000000019 */
[----:B------:R-:W1:Y:S01]  /*0ef0*/  MUFU.EX2 R24, R24 ;  /* 0x0000001800187308 */ /* 0x000e620000000800 */
[----:B------:R-:W-:Y:S01]  /*0f00*/  SHF.L.U32 R25, R18, 0x17, RZ ;  /* 0x0000001712197819 */ /* 0x000fe200000006ff */
[----:B0-----:R-:W-:-:S06]  /*0f10*/  FMUL R0, R17, R0 ;  /* 0x0000000011007220 */ /* 0x001fcc0000400000 */
[----:B------:R-:W0:Y:S01]  /*0f20*/  MUFU.EX2 R17, R28 ;  /* 0x0000001c00117308 */ /* 0x000e220000000800 */
[C---:B------:R-:W-:Y:S01]  /*0f30*/  FADD.RZ R26, R0.reuse, 1 ;  /* 0x3f800000001a7421 */ /* 0x040fe2000000c000 */
[----:B------:R-:W-:-:S04]  /*0f40*/  ISETP.GE.U32.AND P4, PT, R0, 0x7f800000, PT ;  /* 0x7f8000000000780c */ /* 0x000fc80003f86070 */
[----:B------:R-:W-:Y:S02]  /*0f50*/  IADD3 R15, PT, PT, R26, -0x3f400000, RZ ;  /* 0xc0c000001a0f7810 */ /* 0x000fe40007ffe0ff */
[----:B------:R-:W-:Y:S01]  /*0f60*/  SHF.L.U32 R26, R23, 0x17, RZ ;  /* 0x00000017171a7819 */ /* 0x000fe200000006ff */
[----:B-1----:R-:W-:Y:S01]  /*0f70*/  FMUL R18, R25, R24 ;  /* 0x0000001819127220 */ /* 0x002fe20000400000 */
[----:B------:R-:W-:Y:S01]  /*0f80*/  LOP3.LUT R15, R15, 0xff800000, RZ, 0xc0, !PT ;  /* 0xff8000000f0f7812 */ /* 0x000fe200078ec0ff */
[----:B------:R-:W-:Y:S01]  /*0f90*/  FADD R24, R14, -12583039 ;  /* 0xcb40007f0e187421 */ /* 0x000fe20000000000 */
[----:B------:R-:W-:Y:S01]  /*0fa0*/  ISETP.GT.AND P2, PT, R0, -0x40800000, P4 ;  /* 0xbf8000000000780c */ /* 0x000fe20002744270 */
[----:B------:R-:W-:Y:S01]  /*0fb0*/  FADD.RZ R19, R18, 1 ;  /* 0x3f80000012137421 */ /* 0x000fe2000000c000 */
[----:B------:R-:W-:Y:S02]  /*0fc0*/  IADD3 R25, PT, PT, -R15, 0x40800000, RZ ;  /* 0x408000000f197810 */ /* 0x000fe40007ffe1ff */
[----:B------:R-:W-:Y:S01]  /*0fd0*/  IADD3 R23, PT, PT, R0, -R15, RZ ;  /* 0x8000000f00177210 */ /* 0x000fe20007ffe0ff */
[----:B0-----:R-:W-:Y:S01]  /*0fe0*/  FMUL R17, R26, R17 ;  /* 0x000000111a117220 */ /* 0x001fe20000400000 */
[----:B------:R-:W-:Y:S01]  /*0ff0*/  FFMA R26, R7, 1.4426950216293334961, -R24 ;  /* 0x3fb8aa3b071a7823 */ /* 0x000fe20000000818 */
[----:B------:R-:W-:Y:S01]  /*1000*/  FFMA R24, R25, 0.25, -R12 ;  /* 0x3e80000019187823 */ /* 0x000fe2000000080c */
[----:B------:R-:W-:Y:S01]  /*1010*/  IADD3 R21, PT, PT, R19, -0x3f400000, RZ ;  /* 0xc0c0000013157810 */ /* 0x000fe20007ffe0ff */
[----:B------:R-:W-:Y:S01]  /*1020*/  FADD.RZ R25, R17, 1 ;  /* 0x3f80000011197421 */ /* 0x000fe2000000c000 */
[----:B------:R-:W-:Y:S01]  /*1030*/  FFMA R26, R7, 1.925963033500011079e-08, R26 ;  /* 0x32a57060071a7823 */ /* 0x000fe2000000001a */
[----:B------:R-:W-:Y:S01]  /*1040*/  SHF.L.U32 R19, R14, 0x17, RZ ;  /* 0x000000170e137819 */ /* 0x000fe200000006ff */
[----:B------:R-:W-:Y:S01]  /*1050*/  FADD R23, R23, R24 ;  /* 0x0000001817177221 */ /* 0x000fe20000000000 */
[----:B------:R-:W-:Y:S01]  /*1060*/  LOP3.LUT R21, R21, 0xff800000, RZ, 0xc0, !PT ;  /* 0xff80000015157812 */ /* 0x000fe200078ec0ff */
[----:B------:R-:W0:Y:S01]  /*1070*/  MUFU.EX2 R24, R26 ;  /* 0x0000001a00187308 */ /* 0x000e220000000800 */
[----:B------:R-:W-:Y:S01]  /*1080*/  IADD3 R22, PT, PT, R25, -0x3f400000, RZ ;  /* 0xc0c0000019167810 */ /* 0x000fe20007ffe0ff */
[----:B------:R-:W-:Y:S01]  /*1090*/  FFMA R20, R23, -R16, 0.10546888411045074463 ;  /* 0x3dd8001217147423 */ /* 0x000fe20000000810 */
[----:B------:R-:W-:-:S02]  /*10a0*/  IADD3 R27, PT, PT, -R21, 0x40800000, RZ ;  /* 0x40800000151b7810 */ /* 0x000fc40007ffe1ff */
[----:B------:R-:W-:Y:S01]  /*10b0*/  LOP3.LUT R22, R22, 0xff800000, RZ, 0xc0, !PT ;  /* 0xff80000016167812 */ /* 0x000fe200078ec0ff */
[----:B------:R-:W-:Y:S01]  /*10c0*/  FFMA R20, R23, R20, -0.13229703903198242188 ;  /* 0xbe0778e017147423 */ /* 0x000fe20000000014 */
[----:B------:R-:W-:Y:S01]  /*10d0*/  IADD3 R25, PT, PT, R18, -R21, RZ ;  /* 0x8000001512197210 */ /* 0x000fe20007ffe0ff */
[----:B------:R-:W-:Y:S01]  /*10e0*/  FFMA R14, R27, 0.25, -R12 ;  /* 0x3e8000001b0e7823 */ /* 0x000fe2000000080c */
[C---:B------:R-:W-:Y:S01]  /*10f0*/  IADD3 R29, PT, PT, -R22.reuse, 0x40800000, RZ ;  /* 0x40800000161d7810 */ /* 0x040fe20007ffe1ff */
[----:B------:R-:W-:Y:S01]  /*1100*/  FFMA R20, R23, R20, 0.14491446316242218018 ;  /* 0x3e14647517147423 */ /* 0x000fe20000000014 */
[----:B------:R-:W-:Y:S01]  /*1110*/  IADD3 R27, PT, PT, -R22, R17, RZ ;  /* 0x00000011161b7210 */ /* 0x000fe20007ffe1ff */
[----:B------:R-:W-:Y:S01]  /*1120*/  FADD R25, R25, R14 ;  /* 0x0000000e19197221 */ /* 0x000fe20000000000 */
[----:B------:R-:W-:Y:S01]  /*1130*/  I2FP.F32.S32 R15, R15 ;  /* 0x0000000f000f7245 */ /* 0x000fe20000201400 */
[----:B------:R-:W-:Y:S01]  /*1140*/  FFMA R14, R29, R2, -1 ;  /* 0xbf8000001d0e7423 */ /* 0x000fe20000000002 */
[----:B------:R-:W-:Y:S01]  /*1150*/  FFMA R20, R23, R20, -0.16641564667224884033 ;  /* 0xbe2a68dd17147423 */ /* 0x000fe20000000014 */
[----:B------:R-:W-:Y:S01]  /*1160*/  I2FP.F32.S32 R21, R21 ;  /* 0x0000001500157245 */ /* 0x000fe20000201400 */
[----:B0-----:R-:W-:Y:S01]  /*1170*/  FMUL R19, R19, R24 ;  /* 0x0000001813137220 */ /* 0x001fe20000400000 */
[----:B------:R-:W-:Y:S01]  /*1180*/  FADD R27, R27, R14 ;  /* 0x0000000e1b1b7221 */ /* 0x000fe20000000000 */
[----:B------:R-:W-:Y:S01]  /*1190*/  FFMA R14, R25, -R16, 0.10546888411045074463 ;  /* 0x3dd80012190e7423 */ /* 0x000fe20000000810 */
[----:B------:R-:W-:Y:S01]  /*11a0*/  FFMA R20, R23, R20, 0.19988867640495300293 ;  /* 0x3e4caf9e17147423 */ /* 0x000fe20000000014 */
[----:B------:R-:W-:Y:S01]  /*11b0*/  FMUL R15, R15, 1.1920928955078125e-07 ;  /* 0x340000000f0f7820 */ /* 0x000fe20000400000 */
[----:B------:R-:W-:Y:S01]  /*11c0*/  FFMA R24, R27, -R16, 0.10546888411045074463 ;  /* 0x3dd800121b187423 */ /* 0x000fe20000000810 */
[----:B------:R-:W-:Y:S01]  /*11d0*/  FFMA R14, R25, R14, -0.13229703903198242188 ;  /* 0xbe0778e0190e7423 */ /* 0x000fe2000000000e */
[----:B------:R-:W-:Y:S01]  /*11e0*/  FFMA R20, R23, R20, -0.25000196695327758789 ;  /* 0xbe80004217147423 */ /* 0x000fe20000000014 */
[C---:B------:R-:W-:Y:S01]  /*11f0*/  ISETP.GE.U32.AND P0, PT, R18.reuse, 0x7f800000, PT ;  /* 0x7f8000001200780c */ /* 0x040fe20003f06070 */
[----:B------:R-:W-:Y:S01]  /*1200*/  FFMA R24, R27, R24, -0.13229703903198242188 ;  /* 0xbe0778e01b187423 */ /* 0x000fe20000000018 */
[----:B------:R-:W-:Y:S01]  /*1210*/  FFMA R14, R25, R14, 0.14491446316242218018 ;  /* 0x3e146475190e7423 */ /* 0x000fe2000000000e */
[----:B------:R-:W-:Y:S01]  /*1220*/  FFMA R20, R23, R20, 0.33333510160446166992 ;  /* 0x3eaaaae617147423 */ /* 0x000fe20000000014 */
[----:B------:R-:W-:Y:S01]  /*1230*/  ISETP.GE.U32.AND P1, PT, R17, 0x7f800000, PT ;  /* 0x7f8000001100780c */ /* 0x000fe20003f26070 */
[----:B------:R-:W-:Y:S01]  /*1240*/  FFMA R24, R27, R24, 0.14491446316242218018 ;  /* 0x3e1464751b187423 */ /* 0x000fe20000000018 */
[----:B------:R-:W-:Y:S01]  /*1250*/  FFMA R14, R25, R14, -0.16641564667224884033 ;  /* 0xbe2a68dd190e7423 */ /* 0x000fe2000000000e */
[----:B------:R-:W-:Y:S01]  /*1260*/  FFMA R20, R23, R20, -0.5 ;  /* 0xbf00000017147423 */ /* 0x000fe20000000014 */
[----:B------:R-:W-:Y:S01]  /*1270*/  I2FP.F32.S32 R22, R22 ;  /* 0x0000001600167245 */ /* 0x000fe20000201400 */
[----:B------:R-:W-:Y:S01]  /*1280*/  FFMA R24, R27, R24, -0.16641564667224884033 ;  /* 0xbe2a68dd1b187423 */ /* 0x000fe20000000018 */
[----:B------:R-:W-:Y:S01]  /*1290*/  FFMA R14, R25, R14, 0.19988867640495300293 ;  /* 0x3e4caf9e190e7423 */ /* 0x000fe2000000000e */
[----:B------:R-:W-:Y:S01]  /*12a0*/  FMUL R20, R23, R20 ;  /* 0x0000001417147220 */ /* 0x000fe20000400000 */
[----:B------:R-:W-:Y:S01]  /*12b0*/  ISETP.GT.AND P5, PT, R18, -0x40800000, P0 ;  /* 0xbf8000001200780c */ /* 0x000fe200007a4270 */
[----:B------:R-:W-:Y:S01]  /*12c0*/  FFMA R24, R27, R24, 0.19988867640495300293 ;  /* 0x3e4caf9e1b187423 */ /* 0x000fe20000000018 */
[----:B------:R-:W-:Y:S01]  /*12d0*/  FFMA R14, R25, R14, -0.25000196695327758789 ;  /* 0xbe800042190e7423 */ /* 0x000fe2000000000e */
[----:B------:R-:W-:Y:S01]  /*12e0*/  FFMA R20, R23, R20, R23 ;  /* 0x0000001417147223 */ /* 0x000fe20000000017 */
[----:B------:R-:W-:Y:S01]  /*12f0*/  ISETP.GT.AND P3, PT, R17, -0x40800000, P1 ;  /* 0xbf8000001100780c */ /* 0x000fe20000f64270 */
[----:B------:R-:W-:Y:S01]  /*1300*/  FFMA R24, R27, R24, -0.25000196695327758789 ;  /* 0xbe8000421b187423 */ /* 0x000fe20000000018 */
[----:B------:R-:W-:Y:S01]  /*1310*/  FFMA R14, R25, R14, 0.33333510160446166992 ;  /* 0x3eaaaae6190e7423 */ /* 0x000fe2000000000e */
[----:B------:R-:W-:Y:S01]  /*1320*/  FFMA R20, R15, 0.69314718246459960938, R20 ;  /* 0x3f3172180f147823 */ /* 0x000fe20000000014 */
[----:B------:R-:W-:Y:S01]  /*1330*/  @P4 FSETP.NEU.AND P6, PT, R0, RZ, PT ;  /* 0x000000ff0000420b */ /* 0x000fe20003fcd000 */
[----:B------:R-:W-:Y:S01]  /*1340*/  FFMA R24, R27, R24, 0.33333510160446166992 ;  /* 0x3eaaaae61b187423 */ /* 0x000fe20000000018 */
[----:B------:R-:W-:-:S03]  /*1350*/  FFMA R14, R25, R14, -0.5 ;  /* 0xbf000000190e7423 */ /* 0x000fc6000000000e */
[----:B------:R-:W-:Y:S01]  /*1360*/  FFMA R24, R27, R24, -0.5 ;  /* 0xbf0000001b187423 */ /* 0x000fe20000000018 */
[----:B------:R-:W-:-:S03]  /*1370*/  FMUL R14, R25, R14 ;  /* 0x0000000e190e7220 */ /* 0x000fc60000400000 */
[----:B------:R-:W-:Y:S01]  /*1380*/  FMUL R24, R27, R24 ;  /* 0x000000181b187220 */ /* 0x000fe20000400000 */
[----:B------:R-:W-:Y:S01]  /*1390*/  FFMA R25, R25, R14, R25 ;  /* 0x0000000e19197223 */ /* 0x000fe20000000019 */
[----:B------:R-:W-:Y:S02]  /*13a0*/  FADD.RZ R14, R19, 1 ;  /* 0x3f800000130e7421 */ /* 0x000fe4000000c000 */
[----:B------:R-:W-:-:S03]  /*13b0*/  FFMA R26, R27, R24, R27 ;  /* 0x000000181b1a7223 */ /* 0x000fc6000000001b */
[----:B------:R-:W-:-:S04]  /*13c0*/  IADD3 R14, PT, PT, R14, -0x3f400000, RZ ;  /* 0xc0c000000e0e7810 */ /* 0x000fc80007ffe0ff */
[----:B------:R-:W-:Y:S02]  /*13d0*/  LOP3.LUT R24, R14, 0xff800000, RZ, 0xc0, !PT ;  /* 0xff8000000e187812 */ /* 0x000fe400078ec0ff */
[----:B------:R-:W0:Y:S02]  /*13e0*/  LDC.64 R14, c[0x0][0x388] ;  /* 0x0000e200ff0e7b82 */ /* 0x000e240000000a00 */
[----:B------:R-:W-:-:S05]  /*13f0*/  IADD3 R23, PT, PT, -R24, 0x40800000, RZ ;  /* 0x4080000018177810 */ /* 0x000fca0007ffe1ff */
[----:B------:R-:W-:Y:S01]  /*1400*/  FFMA R2, R23, R2, -1 ;  /* 0xbf80000017027423 */ /* 0x000fe20000000002 */
[----:B------:R-:W-:Y:S02]  /*1410*/  IADD3 R23, PT, PT, -R24, R19, RZ ;  /* 0x0000001318177210 */ /* 0x000fe40007ffe1ff */
[----:B------:R-:W-:-:S03]  /*1420*/  I2FP.F32.S32 R24, R24 ;  /* 0x0000001800187245 */ /* 0x000fc60000201400 */
[----:B------:R-:W-:Y:S01]  /*1430*/  FADD R23, R23, R2 ;  /* 0x0000000217177221 */ /* 0x000fe20000000000 */
[----:B------:R-:W-:Y:S01]  /*1440*/  FMUL R2, R21, 1.1920928955078125e-07 ;  /* 0x3400000015027820 */ /* 0x000fe20000400000 */
[----:B------:R-:W-:Y:S01]  /*1450*/  @P4 MOV R21, 0x7f800000 ;  /* 0x7f80000000154802 */ /* 0x000fe20000000f00 */
[----:B------:R-:W-:Y:S01]  /*1460*/  FMUL R24, R24, 1.1920928955078125e-07 ;  /* 0x3400000018187820 */ /* 0x000fe20000400000 */
[C---:B------:R-:W-:Y:S01]  /*1470*/  FFMA R16, R23.reuse, -R16, 0.10546888411045074463 ;  /* 0x3dd8001217107423 */ /* 0x040fe20000000810 */
[----:B------:R-:W-:Y:S01]  /*1480*/  FFMA R25, R2, 0.69314718246459960938, R25 ;  /* 0x3f31721802197823 */ /* 0x000fe20000000019 */
[----:B------:R-:W-:Y:S01]  /*1490*/  @P1 MOV R2, 0x7f800000 ;  /* 0x7f80000000021802 */ /* 0x000fe20000000f00 */
[----:B------:R-:W-:Y:S01]  /*14a0*/  @P2 FFMA R20, R0, R21, +INF ;  /* 0x7f80000000142423 */ /* 0x000fe20000000015 */
[----:B------:R-:W-:Y:S01]  /*14b0*/  FFMA R16, R23, R16, -0.13229703903198242188 ;  /* 0xbe0778e017107423 */ /* 0x000fe20000000010 */
[----:B------:R-:W-:Y:S01]  /*14c0*/  @P0 FSETP.NEU.AND P2, PT, R18, RZ, PT ;  /* 0x000000ff1200020b */ /* 0x000fe20003f4d000 */
[----:B0-----:R-:W-:-:S04]  /*14d0*/  IMAD.WIDE R14, R13, 0x4, R14 ;  /* 0x000000040d0e7825 */ /* 0x001fc800078e020e */
[C---:B------:R-:W-:Y:S01]  /*14e0*/  FFMA R16, R23.reuse, R16, 0.14491446316242218018 ;  /* 0x3e14647517107423 */ /* 0x040fe20000000010 */
[----:B------:R-:W-:Y:S01]  /*14f0*/  FMUL R13, R22, 1.1920928955078125e-07 ;  /* 0x34000000160d7820 */ /* 0x000fe20000400000 */
[----:B------:R-:W-:Y:S02]  /*1500*/  @P4 FSEL R20, R20, -RZ, P6 ;  /* 0x800000ff14144208 */ /* 0x000fe40003000000 */
[----:B------:R-:W-:Y:S01]  /*1510*/  FFMA R16, R23, R16, -0.16641564667224884033 ;  /* 0xbe2a68dd17107423 */ /* 0x000fe20000000010 */
[----:B------:R-:W-:Y:S01]  /*1520*/  FFMA R26, R13, 0.69314718246459960938, R26 ;  /* 0x3f3172180d1a7823 */ /* 0x000fe2000000001a */
[----:B------:R-:W-:Y:S01]  /*1530*/  @P0 MOV R13, 0x7f800000 ;  /* 0x7f800000000d0802 */ /* 0x000fe20000000f00 */
[----:B------:R-:W-:Y:S01]  /*1540*/  FMUL R0, R20, R20 ;  /* 0x0000001414007220 */ /* 0x000fe20000400000 */
[----:B------:R-:W-:Y:S01]  /*1550*/  FFMA R16, R23, R16, 0.19988867640495300293 ;  /* 0x3e4caf9e17107423 */ /* 0x000fe20000000010 */
[C---:B------:R-:W-:Y:S01]  /*1560*/  @P1 FSETP.NEU.AND P4, PT, R17.reuse, RZ, PT ;  /* 0x000000ff1100120b */ /* 0x040fe20003f8d000 */
[----:B------:R-:W-:Y:S01]  /*1570*/  @P3 FFMA R26, R17, R2, +INF ;  /* 0x7f800000111a3423 */ /* 0x000fe20000000002 */
[----:B------:R-:W-:Y:S01]  /*1580*/  @P5 FFMA R25, R18, R13, +INF ;  /* 0x7f80000012195423 */ /* 0x000fe2000000000d */
[----:B------:R-:W-:Y:S01]  /*1590*/  FFMA R16, R23, R16, -0.25000196695327758789 ;  /* 0xbe80004217107423 */ /* 0x000fe20000000010 */
[----:B------:R-:W-:Y:S01]  /*15a0*/  FFMA R17, R0, R3, -0.052303962409496307373 ;  /* 0xbd563cae00117423 */ /* 0x000fe20000000003 */
[----:B------:R-:W-:Y:S01]  /*15b0*/  ISETP.GE.U32.AND P3, PT, R19, 0x7f800000, PT ;  /* 0x7f8000001300780c */ /* 0x000fe20003f66070 */
[----:B------:R-:W-:Y:S01]  /*15c0*/  FMUL R18, |R20|, 2.8853900432586669922 ;  /* 0x4038aa3b14127820 */ /* 0x000fe20000400200 */
[----:B------:R-:W-:Y:S01]  /*15d0*/  FFMA R16, R23, R16, 0.33333510160446166992 ;  /* 0x3eaaaae617107423 */ /* 0x000fe20000000010 */
[----:B------:R-:W-:Y:S01]  /*15e0*/  @P0 FSEL R25, R25, -RZ, P2 ;  /* 0x800000ff19190208 */ /* 0x000fe20001000000 */
[----:B------:R-:W-:Y:S01]  /*15f0*/  FFMA R17, R0, R17, 0.1331529766321182251 ;  /* 0x3e08594100117423 */ /* 0x000fe20000000011 */
[----:B------:R-:W-:Y:S01]  /*1600*/  ISETP.GT.AND P0, PT, R19, -0x40800000, P3 ;  /* 0xbf8000001300780c */ /* 0x000fe20001f04270 */
[C---:B------:R-:W-:Y:S01]  /*1610*/  FFMA R16, R23.reuse, R16, -0.5 ;  /* 0xbf00000017107423 */ /* 0x040fe20000000010 */
[----:B------:R-:W-:Y:S01]  /*1620*/  @P1 FSEL R26, R26, -RZ, P4 ;  /* 0x800000ff1a1a1208 */ /* 0x000fe20002000000 */
[C---:B------:R-:W-:Y:S01]  /*1630*/  FFMA R17, R0.reuse, R17, -0.33332768082618713379 ;  /* 0xbeaaa9ed00117423 */ /* 0x040fe20000000011 */
[----:B------:R-:W0:Y:S01]  /*1640*/  MUFU.EX2 R18, R18 ;  /* 0x0000001200127308 */ /* 0x000e220000000800 */
[----:B------:R-:W-:Y:S01]  /*1650*/  FMUL R16, R23, R16 ;  /* 0x0000001017107220 */ /* 0x000fe20000400000 */
[----:B------:R-:W-:Y:S01]  /*1660*/  FMUL R22, |R25|, 2.8853900432586669922 ;  /* 0x4038aa3b19167820 */ /* 0x000fe20000400200 */
[----:B------:R-:W-:Y:S01]  /*1670*/  FFMA R17, R0, R17, RZ ;  /* 0x0000001100117223 */ /* 0x000fe200000000ff */
[----:B------:R-:W-:Y:S01]  /*1680*/  @P3 MOV R0, 0x7f800000 ;  /* 0x7f80000000003802 */ /* 0x000fe20000000f00 */
[----:B------:R-:W-:Y:S01]  /*1690*/  FFMA R13, R23, R16, R23 ;  /* 0x00000010170d7223 */ /* 0x000fe20000000017 */
[----:B------:R-:W-:Y:S01]  /*16a0*/  FMUL R16, R26, R26 ;  /* 0x0000001a1a107220 */ /* 0x000fe20000400000 */
[----:B------:R-:W-:Y:S01]  /*16b0*/  FMUL R2, R25, R25 ;  /* 0x0000001919027220 */ /* 0x000fe20000400000 */
[----:B------:R-:W1:Y:S01]  /*16c0*/  MUFU.EX2 R22, R22 ;  /* 0x0000001600167308 */ /* 0x000e620000000800 */
[----:B------:R-:W-:Y:S01]  /*16d0*/  FFMA R13, R24, 0.69314718246459960938, R13 ;  /* 0x3f317218180d7823 */ /* 0x000fe2000000000d */
[-C--:B------:R-:W-:Y:S01]  /*16e0*/  FFMA R23, R16, R3.reuse, -0.052303962409496307373 ;  /* 0xbd563cae10177423 */ /* 0x080fe20000000003 */
[C---:B------:R-:W-:Y:S01]  /*16f0*/  @P0 FFMA R13, R19.reuse, R0, +INF ;  /* 0x7f800000130d0423 */ /* 0x040fe20000000000 */
[----:B------:R-:W-:Y:S01]  /*1700*/  @P3 FSETP.NEU.AND P0, PT, R19, RZ, PT ;  /* 0x000000ff1300320b */ /* 0x000fe20003f0d000 */
[----:B------:R-:W-:Y:S01]  /*1710*/  FFMA R21, R2, R3, -0.052303962409496307373 ;  /* 0xbd563cae02157423 */ /* 0x000fe20000000003 */
[----:B------:R-:W-:Y:S01]  /*1720*/  FFMA R23, R16, R23, 0.1331529766321182251 ;  /* 0x3e08594110177423 */ /* 0x000fe20000000017 */
[----:B------:R-:W-:Y:S01]  /*1730*/  FSETP.GE.AND P6, PT, |R20|, 9.010913848876953125, PT ;  /* 0x41102cb41400780b */ /* 0x000fe20003fc6200 */
[----:B------:R-:W-:Y:S01]  /*1740*/  STG.E.128 desc[UR4][R14.64], R8 ;  /* 0x000000080e007986 */ /* 0x000fe2000c101d04 */
[----:B------:R-:W-:Y:S01]  /*1750*/  @P3 FSEL R13, R13, -RZ, P0 ;  /* 0x800000ff0d0d3208 */ /* 0x000fe20000000000 */
[----:B------:R-:W-:Y:S01]  /*1760*/  FFMA R0, R16, R23, -0.33332768082618713379 ;  /* 0xbeaaa9ed10007423 */ /* 0x000fe20000000017 */
[----:B------:R-:W-:Y:S01]  /*1770*/  FFMA R21, R2, R21, 0.1331529766321182251 ;  /* 0x3e08594102157423 */ /* 0x000fe20000000015 */
[----:B------:R-:W-:-:S02]  /*1780*/  FSETP.GE.AND P2, PT, |R20|, 0.60000002384185791016, PT ;  /* 0x3f19999a1400780b */ /* 0x000fc40003f46200 */
[----:B------:R-:W-:Y:S01]  /*1790*/  FFMA R19, R16, R0, RZ ;  /* 0x0000000010137223 */ /* 0x000fe200000000ff */
[----:B------:R-:W-:Y:S01]  /*17a0*/  FMUL R16, |R26|, 2.8853900432586669922 ;  /* 0x4038aa3b1a107820 */ /* 0x000fe20000400200 */
[----:B------:R-:W-:Y:S01]  /*17b0*/  FMUL R24, |R13|, 2.8853900432586669922 ;  /* 0x4038aa3b0d187820 */ /* 0x000fe20000400200 */
[----:B------:R-:W-:Y:S01]  /*17c0*/  FFMA R21, R2, R21, -0.33332768082618713379 ;  /* 0xbeaaa9ed02157423 */ /* 0x000fe20000000015 */
[----:B0-----:R-:W-:Y:S01]  /*17d0*/  FADD R0, R18, 1 ;  /* 0x3f80000012007421 */ /* 0x001fe20000000000 */
[----:B-1----:R-:W-:Y:S01]  /*17e0*/  FADD R23, R22, 1 ;  /* 0x3f80000016177421 */ /* 0x002fe20000000000 */
[C---:B------:R-:W-:Y:S01]  /*17f0*/  FSETP.GE.AND P1, PT, |R25|.reuse, 0.60000002384185791016, PT ;  /* 0x3f19999a1900780b */ /* 0x040fe20003f26200 */
[----:B------:R-:W0:Y:S01]  /*1800*/  MUFU.EX2 R16, R16 ;  /* 0x0000001000107308 */ /* 0x000e220000000800 */
[----:B------:R-:W-:Y:S01]  /*1810*/  FFMA R2, R2, R21, RZ ;  /* 0x0000001502027223 */ /* 0x000fe200000000ff */
[----:B------:R-:W-:Y:S02]  /*1820*/  FSETP.GE.AND P0, PT, |R26|, 0.60000002384185791016, PT ;  /* 0x3f19999a1a00780b */ /* 0x000fe40003f06200 */
[----:B------:R-:W-:-:S02]  /*1830*/  FSETP.GE.AND P5, PT, |R25|, 9.010913848876953125, PT ;  /* 0x41102cb41900780b */ /* 0x000fc40003fa6200 */
[----:B------:R-:W-:Y:S02]  /*1840*/  FSETP.GE.AND P4, PT, |R26|, 9.010913848876953125, PT ;  /* 0x41102cb41a00780b */ /* 0x000fe40003f86200 */
[----:B------:R-:W1:Y:S01]  /*1850*/  MUFU.EX2 R24, R24 ;  /* 0x0000001800187308 */ /* 0x000e620000000800 */
[----:B------:R-:W-:-:S07]  /*1860*/  FSETP.GE.AND P3, PT, |R13|, 9.010913848876953125, PT ;  /* 0x41102cb40d00780b */ /* 0x000fce0003f66200 */
[----:B------:R2:W3:Y:S01]  /*1870*/  MUFU.RCP R21, R0 ;  /* 0x0000000000157308 */ /* 0x0004e20000001000 */
[----:B0-----:R-:W-:-:S07]  /*1880*/  FADD R22, R16, 1 ;  /* 0x3f80000010167421 */ /* 0x001fce0000000000 */
[----:B------:R-:W0:Y:S01]  /*1890*/  MUFU.RCP R23, R23 ;  /* 0x0000001700177308 */ /* 0x000e220000001000 */
[----:B-1----:R-:W-:Y:S01]  /*18a0*/  FADD R28, R24, 1 ;  /* 0x3f800000181c7421 */ /* 0x002fe20000000000 */
[----:B--2---:R-:W-:-:S04]  /*18b0*/  FMUL R0, R13, R13 ;  /* 0x0000000d0d007220 */ /* 0x004fc80000400000 */
[C---:B------:R-:W-:Y:S02]  /*18c0*/  FFMA R3, R0.reuse, R3, -0.052303962409496307373 ;  /* 0xbd563cae00037423 */ /* 0x040fe40000000003 */
[----:B------:R-:W1:Y:S01]  /*18d0*/  MUFU.RCP R27, R22 ;  /* 0x00000016001b7308 */ /* 0x000e620000001000 */
[----:B---3--:R-:W-:Y:S01]  /*18e0*/  FFMA R21, R21, -2, R12 ;  /* 0xc000000015157823 */ /* 0x008fe2000000000c */
[----:B------:R-:W-:-:S04]  /*18f0*/  FFMA R3, R0, R3, 0.1331529766321182251 ;  /* 0x3e08594100037423 */ /* 0x000fc80000000003 */
[----:B------:R-:W-:Y:S01]  /*1900*/  FSEL R21, R21, 1, !P6 ;  /* 0x3f80000015157808 */ /* 0x000fe20007000000 */
[C---:B------:R-:W-:Y:S01]  /*1910*/  FFMA R3, R0.reuse, R3, -0.33332768082618713379 ;  /* 0xbeaaa9ed00037423 */ /* 0x040fe20000000003 */
[----:B------:R-:W2:Y:S01]  /*1920*/  MUFU.RCP R29, R28 ;  /* 0x0000001c001d7308 */ /* 0x000ea20000001000 */
[----:B------:R-:W-:Y:S01]  /*1930*/  FSETP.GE.AND P6, PT, |R13|, 0.60000002384185791016, PT ;  /* 0x3f19999a0d00780b */ /* 0x000fe20003fc6200 */
[----:B0-----:R-:W-:Y:S01]  /*1940*/  FFMA R16, R23, -2, R12 ;  /* 0xc000000017107823 */ /* 0x001fe2000000000c */
[----:B------:R-:W-:Y:S01]  /*1950*/  FFMA R0, R0, R3, RZ ;  /* 0x0000000300007223 */ /* 0x000fe200000000ff */
[--C-:B------:R-:W-:Y:S01]  /*1960*/  LOP3.LUT R21, R21, 0x80000000, R20.reuse, 0xb8, !PT ;  /* 0x8000000015157812 */ /* 0x100fe200078eb814 */
[----:B------:R-:W-:Y:S02]  /*1970*/  @!P2 FFMA R21, R17, R20, R20 ;  /* 0x000000141115a223 */ /* 0x000fe40000000014 */
[----:B------:R-:W-:Y:S01]  /*1980*/  FSEL R16, R16, 1, !P5 ;  /* 0x3f80000010107808 */ /* 0x000fe20006800000 */
[----:B-1----:R-:W-:Y:S01]  /*1990*/  FFMA R18, R27, -2, R12 ;  /* 0xc00000001b127823 */ /* 0x002fe2000000000c */
[----:B------:R-:W-:-:S02]  /*19a0*/  FMUL R4, R4, R21 ;  /* 0x0000001504047220 */ /* 0x000fc40000400000 */
[--C-:B------:R-:W-:Y:S01]  /*19b0*/  LOP3.LUT R16, R16, 0x80000000, R25.reuse, 0xb8, !PT ;  /* 0x8000000010107812 */ /* 0x100fe200078eb819 */
[----:B------:R-:W-:Y:S01]  /*19c0*/  @!P1 FFMA R16, R2, R25, R25 ;  /* 0x0000001902109223 */ /* 0x000fe20000000019 */
[----:B------:R-:W-:-:S03]  /*19d0*/  FSEL R23, R18, 1, !P4 ;  /* 0x3f80000012177808 */ /* 0x000fc60006000000 */
[----:B------:R-:W-:Y:S01]  /*19e0*/  FMUL R5, R5, R16 ;  /* 0x0000001005057220 */ /* 0x000fe20000400000 */
[----:B--2---:R-:W-:Y:S01]  /*19f0*/  FFMA R29, R29, -2, R12 ;  /* 0xc00000001d1d7823 */ /* 0x004fe2000000000c */
[--C-:B------:R-:W-:Y:S01]  /*1a00*/  LOP3.LUT R23, R23, 0x80000000, R26.reuse, 0xb8, !PT ;  /* 0x8000000017177812 */ /* 0x100fe200078eb81a */
[----:B------:R-:W-:-:S03]  /*1a10*/  @!P0 FFMA R23, R19, R26, R26 ;  /* 0x0000001a13178223 */ /* 0x000fc6000000001a */
[----:B------:R-:W-:Y:S01]  /*1a20*/  FSEL R12, R29, 1, !P3 ;  /* 0x3f8000001d0c7808 */ /* 0x000fe20005800000 */
[----:B------:R-:W-:-:S03]  /*1a30*/  FMUL R6, R6, R23 ;  /* 0x0000001706067220 */ /* 0x000fc60000400000 */
[--C-:B------:R-:W-:Y:S01]  /*1a40*/  LOP3.LUT R12, R12, 0x80000000, R13.reuse, 0xb8, !PT ;  /* 0x800000000c0c7812 */ /* 0x100fe200078eb80d */
[----:B------:R-:W-:-:S04]  /*1a50*/  @!P6 FFMA R12, R0, R13, R13 ;  /* 0x0000000d000ce223 */ /* 0x000fc8000000000d */
[----:B------:R-:W-:-:S05]  /*1a60*/  FMUL R7, R7, R12 ;  /* 0x0000000c07077220 */ /* 0x000fca0000400000 */
[----:B------:R-:W-:Y:S01]  /*1a70*/  STG.E.128 desc[UR4][R14.64+0x10], R4 ;  /* 0x000010040e007986 */ /* 0x000fe2000c101d04 */
[----:B------:R-:W-:Y:S05]  /*1a80*/  EXIT ;  /* 0x000000000000794d */ /* 0x000fea0003800000 */
.L_x_4:
        /* <DEDUP_REMOVED lines=15> */
.L_x_14:


//--------------------- .text._Z26mish_gridStride_vectorizedPfS_i --------------------------
	.section	.text._Z26mish_gridStride_vectorizedPfS_i,"ax",@progbits
	.align	128
        .global         _Z26mish_gridStride_vectorizedPfS_i
        .type           _Z26mish_gridStride_vectorizedPfS_i,@function
        .size           _Z26mish_gridStride_vectorizedPfS_i,(.L_x_15 - _Z26mish_gridStride_vectorizedPfS_i)
        .other          _Z26mish_gridStride_vectorizedPfS_i,@"STO_CUDA_ENTRY STV_DEFAULT"
_Z26mish_gridStride_vectorizedPfS_i:
.text._Z26mish_gridStride_vectorizedPfS_i:
        /* <DEDUP_REMOVED lines=12> */
[----:B------:R-:W1:Y:S01]  /*00c0*/  LDCU UR6, c[0x0][0x370] ;  /* 0x00006e00ff0677ac */ /* 0x000e620008000800 */
[----:B------:R-:W2:Y:S06]  /*00d0*/  LDCU.64 UR8, c[0x0][0x358] ;  /* 0x00006b00ff0877ac */ /* 0x000eac0008000a00 */
[----:B------:R-:W3:Y:S01]  /*00e0*/  LDC.64 R2, c[0x0][0x388] ;  /* 0x0000e200ff027b82 */ /* 0x000ee20000000a00 */
[----:B-1----:R-:W-:-:S12]  /*00f0*/  UIMAD UR5, UR5, UR6, URZ ;  /* 0x00000006050572a4 */ /* 0x002fd8000f8e02ff */
.L_x_5:
[----:B01----:R-:W-:-:S06]  /*0100*/  IMAD.WIDE R4, R11, 0x10, R8 ;  /* 0x000000100b047825 */ /* 0x003fcc00078e0208 */
[----:B--2---:R-:W2:Y:S01]  /*0110*/  LDG.E.128 R4, desc[UR8][R4.64] ;  /* 0x0000000804047981 */ /* 0x004ea2000c1e1d00 */
[----:B------:R-:W-:Y:S01]  /*0120*/  HFMA2 R16, -RZ, RZ, 0.96630859375, -0.0022525787353515625 ;  /* 0x3bbb989dff107431 */ /* 0x000fe200000001ff */
[----:B------:R-:W-:-:S04]  /*0130*/  MOV R19, 0x437c0000 ;  /* 0x437c000000137802 */ /* 0x000fc80000000f00 */
[-C--:B--2---:R-:W-:Y:S01]  /*0140*/  FFMA.SAT R0, R4, R16.reuse, 0.5 ;  /* 0x3f00000004007423 */ /* 0x084fe20000002010 */
[-C--:B------:R-:W-:Y:S01]  /*0150*/  FFMA.SAT R10, R5, R16.reuse, 0.5 ;  /* 0x3f000000050a7423 */ /* 0x080fe20000002010 */
[-C--:B------:R-:W-:Y:S01]  /*0160*/  FFMA.SAT R12, R6, R16.reuse, 0.5 ;  /* 0x3f000000060c7423 */ /* 0x080fe20000002010 */
[----:B------:R-:W-:Y:S01]  /*0170*/  FFMA.SAT R16, R7, R16, 0.5 ;  /* 0x3f00000007107423 */ /* 0x000fe20000002010 */
[-C--:B------:R-:W-:Y:S01]  /*0180*/  FFMA.RM R0, R0, R19.reuse, 12582913 ;  /* 0x4b40000100007423 */ /* 0x080fe20000004013 */
[-C--:B------:R-:W-:Y:S01]  /*0190*/  FFMA.RM R10, R10, R19.reuse, 12582913 ;  /* 0x4b4000010a0a7423 */ /* 0x080fe20000004013 */
[-C--:B------:R-:W-:Y:S02]  /*01a0*/  FFMA.RM R12, R12, R19.reuse, 12582913 ;  /* 0x4b4000010c0c7423 */ /* 0x080fe40000004013 */
[----:B------:R-:W-:Y:S01]  /*01b0*/  FADD R13, R0, -12583039 ;  /* 0xcb40007f000d7421 */ /* 0x000fe20000000000 */
[----:B------:R-:W-:Y:S01]  /*01c0*/  FADD R14, R10, -12583039 ;  /* 0xcb40007f0a0e7421 */ /* 0x000fe20000000000 */
[----:B------:R-:W-:Y:S01]  /*01d0*/  FADD R17, R12, -12583039 ;  /* 0xcb40007f0c117421 */ /* 0x000fe20000000000 */
[----:B------:R-:W-:Y:S01]  /*01e0*/  SHF.L.U32 R0, R0, 0x17, RZ ;  /* 0x0000001700007819 */ /* 0x000fe200000006ff */
[----:B------:R-:W-:Y:S01]  /*01f0*/  FFMA R13, R4, 1.4426950216293334961, -R13 ;  /* 0x3fb8aa3b040d7823 */ /* 0x000fe2000000080d */
[C---:B------:R-:W-:Y:S01]  /*0200*/  FFMA R14, R5.reuse, 1.4426950216293334961, -R14 ;  /* 0x3fb8aa3b050e7823 */ /* 0x040fe2000000080e */
[----:B------:R-:W-:Y:S01]  /*0210*/  FFMA R17, R6, 1.4426950216293334961, -R17 ;  /* 0x3fb8aa3b06117823 */ /* 0x000fe20000000811 */
[----:B------:R-:W-:Y:S01]  /*0220*/  SHF.L.U32 R10, R10, 0x17, RZ ;  /* 0x000000170a0a7819 */ /* 0x000fe200000006ff */
[----:B------:R-:W-:Y:S01]  /*0230*/  FFMA R13, R4, 1.925963033500011079e-08, R13 ;  /* 0x32a57060040d7823 */ /* 0x000fe2000000000d */
[----:B------:R-:W-:Y:S01]  /*0240*/  FFMA R15, R5, 1.925963033500011079e-08, R14 ;  /* 0x32a57060050f7823 */ /* 0x000fe2000000000e */
[----:B------:R-:W-:Y:S01]  /*0250*/  FFMA.RM R14, R16, R19, 12582913 ;  /* 0x4b400001100e7423 */ /* 0x000fe20000004013 */
[----:B------:R-:W-:Y:S01]  /*0260*/  FFMA R17, R6, 1.925963033500011079e-08, R17 ;  /* 0x32a5706006117823 */ /* 0x000fe20000000011 */
[----:B------:R-:W-:-:S02]  /*0270*/  SHF.L.U32 R12, R12, 0x17, RZ ;  /* 0x000000170c0c7819 */ /* 0x000fc400000006ff */
[----:B------:R-:W0:Y:S01]  /*0280*/  MUFU.EX2 R13, R13 ;  /* 0x0000000d000d7308 */ /* 0x000e220000000800 */
[C---:B------:R-:W-:Y:S01]  /*0290*/  FADD R16, R14.reuse, -12583039 ;  /* 0xcb40007f0e107421 */ /* 0x040fe20000000000 */
[----:B------:R-:W-:-:S03]  /*02a0*/  SHF.L.U32 R19, R14, 0x17, RZ ;  /* 0x000000170e137819 */ /* 0x000fc600000006ff */
[----:B------:R-:W-:-:S03]  /*02b0*/  FFMA R16, R7, 1.4426950216293334961, -R16 ;  /* 0x3fb8aa3b07107823 */ /* 0x000fc60000000810 */
[----:B------:R-:W1:Y:S01]  /*02c0*/  MUFU.EX2 R15, R15 ;  /* 0x0000000f000f7308 */ /* 0x000e620000000800 */
[----:B------:R-:W-:Y:S01]  /*02d0*/  FFMA R18, R7, 1.925963033500011079e-08, R16 ;  /* 0x32a5706007127823 */ /* 0x000fe20000000010 */
[----:B------:R-:W-:-:S06]  /*02e0*/  HFMA2 R16, -RZ, RZ, 1.625, 0 ;  /* 0x3e800000ff107431 */ /* 0x000fcc00000001ff */
[----:B------:R-:W2:Y:S01]  /*02f0*/  MUFU.EX2 R17, R17 ;  /* 0x0000001100117308 */ /* 0x000ea20000000800 */
[----:B0-----:R-:W-:-:S04]  /*0300*/  FMUL R0, R0, R13 ;  /* 0x0000000d00007220 */ /* 0x001fc80000400000 */
[C---:B------:R-:W-:Y:S01]  /*0310*/  FADD.RZ R13, R0.reuse, 1 ;  /* 0x3f800000000d7421 */ /* 0x040fe2000000c000 */
[----:B------:R-:W-:Y:S02]  /*0320*/  ISETP.GE.U32.AND P5, PT, R0, 0x7f800000, PT ;  /* 0x7f8000000000780c */ /* 0x000fe40003fa6070 */
[----:B------:R-:W0:Y:S01]  /*0330*/  MUFU.EX2 R18, R18 ;  /* 0x0000001200127308 */ /* 0x000e220000000800 */
[----:B-1----:R-:W-:Y:S01]  /*0340*/  FMUL R14, R10, R15 ;  /* 0x0000000f0a0e7220 */ /* 0x002fe20000400000 */
[----:B------:R-:W-:Y:S02]  /*0350*/  IADD3 R13, PT, PT, R13, -0x3f400000, RZ ;  /* 0xc0c000000d0d7810 */ /* 0x000fe40007ffe0ff */
[----:B------:R-:W-:Y:S02]  /*0360*/  MOV R15, 0x3d39bf78 ;  /* 0x3d39bf78000f7802 */ /* 0x000fe40000000f00 */
[----:B------:R-:W-:Y:S02]  /*0370*/  LOP3.LUT R13, R13, 0xff800000, RZ, 0xc0, !PT ;  /* 0xff8000000d0d7812 */ /* 0x000fe400078ec0ff */
[----:B------:R-:W-:Y:S01]  /*0380*/  ISETP.GT.AND P3, PT, R0, -0x40800000, P5 ;  /* 0xbf8000000000780c */ /* 0x000fe20002f64270 */
[----:B--2---:R-:W-:Y:S01]  /*0390*/  FMUL R10, R12, R17 ;  /* 0x000000110c0a7220 */ /* 0x004fe20000400000 */
[----:B------:R-:W-:-:S02]  /*03a0*/  IADD3 R21, PT, PT, -R13, 0x40800000, RZ ;  /* 0x408000000d157810 */ /* 0x000fc40007ffe1ff */
[-C--:B------:R-:W-:Y:S02]  /*03b0*/  IADD3 R20, PT, PT, R0, -R13.reuse, RZ ;  /* 0x8000000d00147210 */ /* 0x080fe40007ffe0ff */
[----:B------:R-:W-:Y:S01]  /*03c0*/  I2FP.F32.S32 R13, R13 ;  /* 0x0000000d000d7245 */ /* 0x000fe20000201400 */
[----:B------:R-:W-:Y:S01]  /*03d0*/  FFMA R21, R21, R16, -1 ;  /* 0xbf80000015157423 */ /* 0x000fe20000000010 */
[C---:B------:R-:W-:Y:S01]  /*03e0*/  ISETP.GE.U32.AND P1, PT, R14.reuse, 0x7f800000, PT ;  /* 0x7f8000000e00780c */ /* 0x040fe20003f26070 */
[----:B0-----:R-:W-:Y:S01]  /*03f0*/  FMUL R12, R19, R18 ;  /* 0x00000012130c7220 */ /* 0x001fe20000400000 */
[----:B------:R-:W-:Y:S01]  /*0400*/  FADD.RZ R19, R14, 1 ;  /* 0x3f8000000e137421 */ /* 0x000fe2000000c000 */
[----:B------:R-:W-:Y:S01]  /*0410*/  FADD R18, R20, R21 ;  /* 0x0000001514127221 */ /* 0x000fe20000000000 */
[----:B------:R-:W-:Y:S01]  /*0420*/  FADD.RZ R20, R10, 1 ;  /* 0x3f8000000a147421 */ /* 0x000fe2000000c000 */
[----:B------:R-:W-:Y:S01]  /*0430*/  FADD.RZ R22, R12, 1 ;  /* 0x3f8000000c167421 */ /* 0x000fe2000000c000 */
[----:B------:R-:W-:Y:S01]  /*0440*/  FMUL R13, R13, 1.1920928955078125e-07 ;  /* 0x340000000d0d7820 */ /* 0x000fe20000400000 */
[----:B------:R-:W-:Y:S01]  /*0450*/  FFMA R17, R18, -R15, 0.10546888411045074463 ;  /* 0x3dd8001212117423 */ /* 0x000fe2000000080f */
[----:B------:R-:W-:-:S02]  /*0460*/  IADD3 R19, PT, PT, R19, -0x3f400000, RZ ;  /* 0xc0c0000013137810 */ /* 0x000fc40007ffe0ff */
[----:B------:R-:W-:Y:S01]  /*0470*/  IADD3 R20, PT, PT, R20, -0x3f400000, RZ ;  /* 0xc0c0000014147810 */ /* 0x000fe20007ffe0ff */
[----:B------:R-:W-:Y:S01]  /*0480*/  FFMA R17, R18, R17, -0.13229703903198242188 ;  /* 0xbe0778e012117423 */ /* 0x000fe20000000011 */
[----:B------:R-:W-:Y:S02]  /*0490*/  LOP3.LUT R21, R19, 0xff800000, RZ, 0xc0, !PT ;  /* 0xff80000013157812 */ /* 0x000fe400078ec0ff */
[----:B------:R-:W-:Y:S01]  /*04a0*/  LOP3.LUT R19, R20, 0xff800000, RZ, 0xc0, !PT ;  /* 0xff80000014137812 */ /* 0x000fe200078ec0ff */
[----:B------:R-:W-:Y:S01]  /*04b0*/  FFMA R23, R18, R17, 0.14491446316242218018 ;  /* 0x3e14647512177423 */ /* 0x000fe20000000011 */
[----:B------:R-:W-:Y:S02]  /*04c0*/  IADD3 R25, PT, PT, -R21, 0x40800000, RZ ;  /* 0x4080000015197810 */ /* 0x000fe40007ffe1ff */
[----:B------:R-:W-:Y:S01]  /*04d0*/  IADD3 R22, PT, PT, R22, -0x3f400000, RZ ;  /* 0xc0c0000016167810 */ /* 0x000fe20007ffe0ff */
[----:B------:R-:W-:Y:S01]  /*04e0*/  FFMA R23, R18, R23, -0.16641564667224884033 ;  /* 0xbe2a68dd12177423 */ /* 0x000fe20000000017 */
[----:B------:R-:W-:Y:S01]  /*04f0*/  IADD3 R20, PT, PT, R14, -R21, RZ ;  /* 0x800000150e147210 */ /* 0x000fe20007ffe0ff */
[-C--:B------:R-:W-:Y:S01]  /*0500*/  FFMA R25, R25, R16.reuse, -1 ;  /* 0xbf80000019197423 */ /* 0x080fe20000000010 */
[----:B------:R-:W-:Y:S01]  /*0510*/  LOP3.LUT R17, R22, 0xff800000, RZ, 0xc0, !PT ;  /* 0xff80000016117812 */ /* 0x000fe200078ec0ff */
[----:B------:R-:W-:Y:S01]  /*0520*/  FFMA R23, R18, R23, 0.19988867640495300293 ;  /* 0x3e4caf9e12177423 */ /* 0x000fe20000000017 */
[----:B------:R-:W-:Y:S01]  /*0530*/  IADD3 R27, PT, PT, -R19, 0x40800000, RZ ;  /* 0x40800000131b7810 */ /* 0x000fe20007ffe1ff */
[----:B------:R-:W-:Y:S01]  /*0540*/  FADD R20, R20, R25 ;  /* 0x0000001914147221 */ /* 0x000fe20000000000 */
[----:B------:R-:W-:Y:S01]  /*0550*/  IADD3 R29, PT, PT, -R17, 0x40800000, RZ ;  /* 0x40800000111d7810 */ /* 0x000fe20007ffe1ff */
[----:B------:R-:W-:Y:S01]  /*0560*/  FFMA R23, R18, R23, -0.25000196695327758789 ;  /* 0xbe80004212177423 */ /* 0x000fe20000000017 */
[----:B------:R-:W-:Y:S01]  /*0570*/  IADD3 R24, PT, PT, R10, -R19, RZ ;  /* 0x800000130a187210 */ /* 0x000fe20007ffe0ff */
[----:B------:R-:W-:Y:S01]  /*0580*/  FFMA R25, R20, -R15, 0.10546888411045074463 ;  /* 0x3dd8001214197423 */ /* 0x000fe2000000080f */
[-C--:B------:R-:W-:Y:S01]  /*0590*/  FFMA R27, R27, R16.reuse, -1 ;  /* 0xbf8000001b1b7423 */ /* 0x080fe20000000010 */
[----:B------:R-:W-:Y:S01]  /*05a0*/  FFMA R23, R18, R23, 0.33333510160446166992 ;  /* 0x3eaaaae612177423 */ /* 0x000fe20000000017 */
[----:B------:R-:W-:Y:S01]  /*05b0*/  FFMA R22, R29, R16, -1 ;  /* 0xbf8000001d167423 */ /* 0x000fe20000000010 */
[----:B------:R-:W-:Y:S01]  /*05c0*/  FFMA R25, R20, R25, -0.13229703903198242188 ;  /* 0xbe0778e014197423 */ /* 0x000fe20000000019 */
[----:B------:R-:W-:Y:S01]  /*05d0*/  FADD R16, R24, R27 ;  /* 0x0000001b18107221 */ /* 0x000fe20000000000 */
[----:B------:R-:W-:Y:S01]  /*05e0*/  FFMA R23, R18, R23, -0.5 ;  /* 0xbf00000012177423 */ /* 0x000fe20000000017 */
[----:B------:R-:W-:Y:S01]  /*05f0*/  IADD3 R27, PT, PT, R12, -R17, RZ ;  /* 0x800000110c1b7210 */ /* 0x000fe20007ffe0ff */
[----:B------:R-:W-:Y:S01]  /*0600*/  FFMA R25, R20, R25, 0.14491446316242218018 ;  /* 0x3e14647514197423 */ /* 0x000fe20000000019 */
[----:B------:R-:W-:Y:S01]  /*0610*/  I2FP.F32.S32 R21, R21 ;  /* 0x0000001500157245 */ /* 0x000fe20000201400 */
[----:B------:R-:W-:Y:S01]  /*0620*/  FMUL R23, R18, R23 ;  /* 0x0000001712177220 */ /* 0x000fe20000400000 */
[----:B------:R-:W-:Y:S01]  /*0630*/  I2FP.F32.S32 R19, R19 ;  /* 0x0000001300137245 */ /* 0x000fe20000201400 */
[----:B------:R-:W-:Y:S01]  /*0640*/  FADD R22, R27, R22 ;  /* 0x000000161b167221 */ /* 0x000fe20000000000 */
[----:B------:R-:W-:Y:S01]  /*0650*/  FFMA R25, R20, R25, -0.16641564667224884033 ;  /* 0xbe2a68dd14197423 */ /* 0x000fe20000000019 */
[----:B------:R-:W-:Y:S01]  /*0660*/  FFMA R18, R18, R23, R18 ;  /* 0x0000001712127223 */ /* 0x000fe20000000012 */
[-C--:B------:R-:W-:Y:S01]  /*0670*/  FFMA R23, R16, -R15.reuse, 0.10546888411045074463 ;  /* 0x3dd8001210177423 */ /* 0x080fe2000000080f */
[----:B------:R-:W-:Y:S01]  /*0680*/  FFMA R15, R22, -R15, 0.10546888411045074463 ;  /* 0x3dd80012160f7423 */ /* 0x000fe2000000080f */
[----:B------:R-:W-:Y:S01]  /*0690*/  FFMA R25, R20, R25, 0.19988867640495300293 ;  /* 0x3e4caf9e14197423 */ /* 0x000fe20000000019 */
[----:B------:R-:W-:Y:S01]  /*06a0*/  FFMA R13, R13, 0.69314718246459960938, R18 ;  /* 0x3f3172180d0d7823 */ /* 0x000fe20000000012 */
[----:B------:R-:W-:Y:S01]  /*06b0*/  FFMA R23, R16, R23, -0.13229703903198242188 ;  /* 0xbe0778e010177423 */ /* 0x000fe20000000017 */
[----:B------:R-:W-:Y:S01]  /*06c0*/  FFMA R15, R22, R15, -0.13229703903198242188 ;  /* 0xbe0778e0160f7423 */ /* 0x000fe2000000000f */
[----:B------:R-:W-:Y:S01]  /*06d0*/  FFMA R25, R20, R25, -0.25000196695327758789 ;  /* 0xbe80004214197423 */ /* 0x000fe20000000019 */
[----:B------:R-:W-:Y:S01]  /*06e0*/  ISETP.GT.AND P2, PT, R14, -0x40800000, P1 ;  /* 0xbf8000000e00780c */ /* 0x000fe20000f44270 */
[----:B------:R-:W-:Y:S01]  /*06f0*/  FFMA R23, R16, R23, 0.14491446316242218018 ;  /* 0x3e14647510177423 */ /* 0x000fe20000000017 */
[----:B------:R-:W-:Y:S01]  /*0700*/  FFMA R15, R22, R15, 0.14491446316242218018 ;  /* 0x3e146475160f7423 */ /* 0x000fe2000000000f */
[----:B------:R-:W-:Y:S01]  /*0710*/  FFMA R25, R20, R25, 0.33333510160446166992 ;  /* 0x3eaaaae614197423 */ /* 0x000fe20000000019 */
[----:B------:R-:W-:Y:S01]  /*0720*/  @P5 FSETP.NEU.AND P6, PT, R0, RZ, PT ;  /* 0x000000ff0000520b */ /* 0x000fe20003fcd000 */
[----:B------:R-:W-:Y:S01]  /*0730*/  FFMA R23, R16, R23, -0.16641564667224884033 ;  /* 0xbe2a68dd10177423 */ /* 0x000fe20000000017 */
[----:B------:R-:W-:Y:S01]  /*0740*/  FFMA R15, R22, R15, -0.16641564667224884033 ;  /* 0xbe2a68dd160f7423 */ /* 0x000fe2000000000f */
[----:B------:R-:W-:Y:S01]  /*0750*/  FFMA R25, R20, R25, -0.5 ;  /* 0xbf00000014197423 */ /* 0x000fe20000000019 */
[----:B------:R-:W-:Y:S01]  /*0760*/  ISETP.GE.U32.AND P4, PT, R12, 0x7f800000, PT ;  /* 0x7f8000000c00780c */ /* 0x000fe20003f86070 */
[----:B------:R-:W-:Y:S01]  /*0770*/  FFMA R23, R16, R23, 0.19988867640495300293 ;  /* 0x3e4caf9e10177423 */ /* 0x000fe20000000017 */
[----:B------:R-:W-:Y:S01]  /*0780*/  FFMA R27, R22, R15, 0.19988867640495300293 ;  /* 0x3e4caf9e161b7423 */ /* 0x000fe2000000000f */
[----:B------:R-:W-:Y:S01]  /*0790*/  FMUL R15, R20, R25 ;  /* 0x00000019140f7220 */ /* 0x000fe20000400000 */
[----:B------:R-:W-:Y:S01]  /*07a0*/  FMUL R19, R19, 1.1920928955078125e-07 ;  /* 0x3400000013137820 */ /* 0x000fe20000400000 */
[----:B------:R-:W-:Y:S01]  /*07b0*/  FFMA R23, R16, R23, -0.25000196695327758789 ;  /* 0xbe80004210177423 */ /* 0x000fe20000000017 */
[----:B------:R-:W-:Y:S01]  /*07c0*/  FFMA R27, R22, R27, -0.25000196695327758789 ;  /* 0xbe800042161b7423 */ /* 0x000fe2000000001b */
[----:B------:R-:W-:Y:S01]  /*07d0*/  FFMA R15, R20, R15, R20 ;  /* 0x0000000f140f7223 */ /* 0x000fe20000000014 */
[----:B------:R-:W-:Y:S01]  /*07e0*/  FMUL R20, R21, 1.1920928955078125e-07 ;  /* 0x3400000015147820 */ /* 0x000fe20000400000 */
[----:B------:R-:W-:Y:S01]  /*07f0*/  FFMA R23, R16, R23, 0.33333510160446166992 ;  /* 0x3eaaaae610177423 */ /* 0x000fe20000000017 */
[----:B------:R-:W-:Y:S01]  /*0800*/  @P5 MOV R21, 0x7f800000 ;  /* 0x7f80000000155802 */ /* 0x000fe20000000f00 */
[----:B------:R-:W-:Y:S01]  /*0810*/  FFMA R27, R22, R27, 0.33333510160446166992 ;  /* 0x3eaaaae6161b7423 */ /* 0x000fe2000000001b */
[----:B------:R-:W-:Y:S01]  /*0820*/  I2FP.F32.S32 R17, R17 ;  /* 0x0000001100117245 */ /* 0x000fe20000201400 */
[----:B------:R-:W-:Y:S01]  /*0830*/  FFMA R23, R16, R23, -0.5 ;  /* 0xbf00000010177423 */ /* 0x000fe20000000017 */
[----:B------:R-:W-:Y:S01]  /*0840*/  ISETP.GE.U32.AND P0, PT, R10, 0x7f800000, PT ;  /* 0x7f8000000a00780c */ /* 0x000fe20003f06070 */
[----:B------:R-:W-:Y:S01]  /*0850*/  @P3 FFMA R13, R0, R21, +INF ;  /* 0x7f800000000d3423 */ /* 0x000fe20000000015 */
[----:B------:R-:W-:Y:S01]  /*0860*/  FFMA R27, R22, R27, -0.5 ;  /* 0xbf000000161b7423 */ /* 0x000fe2000000001b */
[----:B------:R-:W-:Y:S01]  /*0870*/  FMUL R23, R16, R23 ;  /* 0x0000001710177220 */ /* 0x000fe20000400000 */
[----:B------:R-:W-:Y:S01]  /*0880*/  FMUL R17, R17, 1.1920928955078125e-07 ;  /* 0x3400000011117820 */ /* 0x000fe20000400000 */
[----:B------:R-:W-:Y:S01]  /*0890*/  FFMA R15, R20, 0.69314718246459960938, R15 ;  /* 0x3f317218140f7823 */ /* 0x000fe2000000000f */
[----:B------:R-:W-:Y:S01]  /*08a0*/  FMUL R27, R22, R27 ;  /* 0x0000001b161b7220 */ /* 0x000fe20000400000 */
[----:B------:R-:W-:Y:S01]  /*08b0*/  FFMA R16, R16, R23, R16 ;  /* 0x0000001710107223 */ /* 0x000fe20000000010 */
[----:B------:R-:W-:-:S02]  /*08c0*/  @P5 FSEL R13, R13, -RZ, P6 ;  /* 0x800000ff0d0d5208 */ /* 0x000fc40003000000 */
[----:B------:R-:W-:Y:S01]  /*08d0*/  ISETP.GT.AND P5, PT, R12, -0x40800000, P4 ;  /* 0xbf8000000c00780c */ /* 0x000fe200027a4270 */
[----:B------:R-:W-:Y:S01]  /*08e0*/  FFMA R16, R19, 0.69314718246459960938, R16 ;  /* 0x3f31721813107823 */ /* 0x000fe20000000010 */
[----:B------:R-:W-:Y:S01]  /*08f0*/  @P1 MOV R19, 0x7f800000 ;  /* 0x7f80000000131802 */ /* 0x000fe20000000f00 */
[----:B------:R-:W-:Y:S01]  /*0900*/  FFMA R22, R22, R27, R22 ;  /* 0x0000001b16167223 */ /* 0x000fe20000000016 */
[----:B------:R-:W-:Y:S01]  /*0910*/  ISETP.GT.AND P3, PT, R10, -0x40800000, P0 ;  /* 0xbf8000000a00780c */ /* 0x000fe20000764270 */
[----:B------:R-:W-:Y:S01]  /*0920*/  FMUL R0, |R13|, 2.8853900432586669922 ;  /* 0x4038aa3b0d007820 */ /* 0x000fe20000400200 */
[C---:B------:R-:W-:Y:S01]  /*0930*/  @P1 FSETP.NEU.AND P6, PT, R14.reuse, RZ, PT ;  /* 0x000000ff0e00120b */ /* 0x040fe20003fcd000 */
[----:B------:R-:W-:Y:S01]  /*0940*/  @P2 FFMA R15, R14, R19, +INF ;  /* 0x7f8000000e0f2423 */ /* 0x000fe20000000013 */
[----:B------:R-:W-:Y:S01]  /*0950*/  FFMA R14, R17, 0.69314718246459960938, R22 ;  /* 0x3f317218110e7823 */ /* 0x000fe20000000016 */
[----:B------:R-:W-:Y:S02]  /*0960*/  @P4 MOV R17, 0x7f800000 ;  /* 0x7f80000000114802 */ /* 0x000fe40000000f00 */
[----:B------:R-:W-:Y:S01]  /*0970*/  @P0 MOV R21, 0x7f800000 ;  /* 0x7f80000000150802 */ /* 0x000fe20000000f00 */
[----:B------:R-:W0:Y:S01]  /*0980*/  MUFU.EX2 R0, R0 ;  /* 0x0000000000007308 */ /* 0x000e220000000800 */
[C---:B------:R-:W-:Y:S01]  /*0990*/  @P4 FSETP.NEU.AND P2, PT, R12.reuse, RZ, PT ;  /* 0x000000ff0c00420b */ /* 0x040fe20003f4d000 */
[----:B------:R-:W-:Y:S01]  /*09a0*/  @P5 FFMA R14, R12, R17, +INF ;  /* 0x7f8000000c0e5423 */ /* 0x000fe20000000011 */
[----:B------:R-:W-:Y:S01]  /*09b0*/  @P1 FSEL R15, R15, -RZ, P6 ;  /* 0x800000ff0f0f1208 */ /* 0x000fe20003000000 */
[----:B------:R-:W-:-:S02]  /*09c0*/  HFMA2 R17, -RZ, RZ, 1.125, -9232 ;  /* 0x3c80f082ff117431 */ /* 0x000fc400000001ff */
[C---:B------:R-:W-:Y:S01]  /*09d0*/  @P3 FFMA R16, R10.reuse, R21, +INF ;  /* 0x7f8000000a103423 */ /* 0x040fe20000000015 */
[----:B------:R-:W-:Y:S02]  /*09e0*/  @P0 FSETP.NEU.AND P1, PT, R10, RZ, PT ;  /* 0x000000ff0a00020b */ /* 0x000fe40003f2d000 */
[----:B------:R-:W-:Y:S01]  /*09f0*/  @P4 FSEL R14, R14, -RZ, P2 ;  /* 0x800000ff0e0e4208 */ /* 0x000fe20001000000 */
[C---:B------:R-:W-:Y:S01]  /*0a00*/  FMUL R10, |R15|.reuse, 2.8853900432586669922 ;  /* 0x4038aa3b0f0a7820 */ /* 0x040fe20000400200 */
[----:B------:R-:W-:Y:S01]  /*0a10*/  @P0 FSEL R16, R16, -RZ, P1 ;  /* 0x800000ff10100208 */ /* 0x000fe20000800000 */
[----:B------:R-:W-:Y:S01]  /*0a20*/  FMUL R22, R15, R15 ;  /* 0x0000000f0f167220 */ /* 0x000fe20000400000 */
[C---:B------:R-:W-:Y:S01]  /*0a30*/  FSETP.GE.AND P6, PT, |R13|.reuse, 9.010913848876953125, PT ;  /* 0x41102cb40d00780b */ /* 0x040fe20003fc6200 */
[----:B------:R-:W-:Y:S01]  /*0a40*/  FMUL R19, |R14|, 2.8853900432586669922 ;  /* 0x4038aa3b0e137820 */ /* 0x000fe20000400200 */
[C---:B------:R-:W-:Y:S01]  /*0a50*/  FSETP.GE.AND P2, PT, |R13|.reuse, 0.60000002384185791016, PT ;  /* 0x3f19999a0d00780b */ /* 0x040fe20003f46200 */
[----:B------:R-:W-:Y:S01]  /*0a60*/  FMUL R12, |R16|, 2.8853900432586669922 ;  /* 0x4038aa3b100c7820 */ /* 0x000fe20000400200 */
[----:B------:R-:W1:Y:S01]  /*0a70*/  MUFU.EX2 R10, R10 ;  /* 0x0000000a000a7308 */ /* 0x000e620000000800 */
[----:B0-----:R-:W-:Y:S01]  /*0a80*/  FADD R18, R0, 1 ;  /* 0x3f80000000127421 */ /* 0x001fe20000000000 */
[----:B------:R-:W-:Y:S01]  /*0a90*/  FMUL R0, R13, R13 ;  /* 0x0000000d0d007220 */ /* 0x000fe20000400000 */
[----:B------:R-:W-:Y:S01]  /*0aa0*/  FFMA R25, R22, R17, -0.052303962409496307373 ;  /* 0xbd563cae16197423 */ /* 0x000fe20000000011 */
[----:B------:R-:W-:-:S02]  /*0ab0*/  FSETP.GE.AND P1, PT, |R15|, 0.60000002384185791016, PT ;  /* 0x3f19999a0f00780b */ /* 0x000fc40003f26200 */
[----:B------:R-:W-:Y:S01]  /*0ac0*/  FFMA R21, R0, R17, -0.052303962409496307373 ;  /* 0xbd563cae00157423 */ /* 0x000fe20000000011 */
[----:B------:R-:W-:Y:S01]  /*0ad0*/  FFMA R25, R22, R25, 0.1331529766321182251 ;  /* 0x3e08594116197423 */ /* 0x000fe20000000019 */
[----:B------:R-:W0:Y:S01]  /*0ae0*/  MUFU.EX2 R19, R19 ;  /* 0x0000001300137308 */ /* 0x000e220000000800 */
[----:B------:R-:W-:Y:S01]  /*0af0*/  FSETP.GE.AND P0, PT, |R16|, 0.60000002384185791016, PT ;  /* 0x3f19999a1000780b */ /* 0x000fe20003f06200 */
[----:B------:R-:W-:Y:S01]  /*0b00*/  FFMA R21, R0, R21, 0.1331529766321182251 ;  /* 0x3e08594100157423 */ /* 0x000fe20000000015 */
[----:B------:R-:W-:Y:S02]  /*0b10*/  FSETP.GE.AND P3, PT, |R14|, 9.010913848876953125, PT ;  /* 0x41102cb40e00780b */ /* 0x000fe40003f66200 */
[----:B------:R-:W-:Y:S01]  /*0b20*/  FSETP.GE.AND P5, PT, |R15|, 9.010913848876953125, PT ;  /* 0x41102cb40f00780b */ /* 0x000fe20003fa6200 */
[----:B------:R-:W-:Y:S01]  /*0b30*/  FFMA R21, R0, R21, -0.33332768082618713379 ;  /* 0xbeaaa9ed00157423 */ /* 0x000fe20000000015 */
[----:B------:R-:W-:Y:S01]  /*0b40*/  FSETP.GE.AND P4, PT, |R16|, 9.010913848876953125, PT ;  /* 0x41102cb41000780b */ /* 0x000fe20003f86200 */
[----:B------:R-:W2:Y:S01]  /*0b50*/  MUFU.EX2 R12, R12 ;  /* 0x0000000c000c7308 */ /* 0x000ea20000000800 */
[----:B-1----:R-:W-:Y:S01]  /*0b60*/  FADD R23, R10, 1 ;  /* 0x3f8000000a177421 */ /* 0x002fe20000000000 */
[----:B------:R-:W-:Y:S01]  /*0b70*/  FFMA R20, R0, R21, RZ ;  /* 0x0000001500147223 */ /* 0x000fe200000000ff */
[----:B------:R-:W-:-:S04]  /*0b80*/  FFMA R0, R22, R25, -0.33332768082618713379 ;  /* 0xbeaaa9ed16007423 */ /* 0x000fc80000000019 */
[----:B------:R-:W-:Y:S01]  /*0b90*/  FFMA R22, R22, R0, RZ ;  /* 0x0000000016167223 */ /* 0x000fe200000000ff */
[----:B------:R-:W1:Y:S01]  /*0ba0*/  MUFU.RCP R18, R18 ;  /* 0x0000001200127308 */ /* 0x000e620000001000 */
[----:B0-----:R-:W-:Y:S01]  /*0bb0*/  FADD R27, R19, 1 ;  /* 0x3f800000131b7421 */ /* 0x001fe20000000000 */
[----:B------:R-:W-:-:S04]  /*0bc0*/  FMUL R19, R16, R16 ;  /* 0x0000001010137220 */ /* 0x000fc80000400000 */
[C---:B------:R-:W-:Y:S02]  /*0bd0*/  FFMA R26, R19.reuse, R17, -0.052303962409496307373 ;  /* 0xbd563cae131a7423 */ /* 0x040fe40000000011 */
[----:B------:R0:W4:Y:S01]  /*0be0*/  MUFU.RCP R10, R23 ;  /* 0x00000017000a7308 */ /* 0x0001220000001000 */
[----:B--2---:R-:W-:Y:S01]  /*0bf0*/  FADD R24, R12, 1 ;  /* 0x3f8000000c187421 */ /* 0x004fe20000000000 */
[----:B------:R-:W-:-:S04]  /*0c00*/  FFMA R26, R19, R26, 0.1331529766321182251 ;  /* 0x3e085941131a7423 */ /* 0x000fc8000000001a */
[C---:B------:R-:W-:Y:S02]  /*0c10*/  FFMA R0, R19.reuse, R26, -0.33332768082618713379 ;  /* 0xbeaaa9ed13007423 */ /* 0x040fe4000000001a */
[----:B------:R-:W2:Y:S01]  /*0c20*/  MUFU.RCP R12, R24 ;  /* 0x00000018000c7308 */ /* 0x000ea20000001000 */
[----:B0-----:R-:W-:Y:S01]  /*0c30*/  MOV R23, 0x3f800000 ;  /* 0x3f80000000177802 */ /* 0x001fe20000000f00 */
[----:B------:R-:W-:Y:S01]  /*0c40*/  FFMA R19, R19, R0, RZ ;  /* 0x0000000013137223 */ /* 0x000fe200000000ff */
[----:B------:R-:W-:-:S03]  /*0c50*/  FMUL R0, R14, R14 ;  /* 0x0000000e0e007220 */ /* 0x000fc60000400000 */
[--C-:B-1----:R-:W-:Y:S01]  /*0c60*/  FFMA R18, R18, -2, R23.reuse ;  /* 0xc000000012127823 */ /* 0x102fe20000000017 */
[----:B------:R-:W-:Y:S01]  /*0c70*/  FFMA R17, R0, R17, -0.052303962409496307373 ;  /* 0xbd563cae00117423 */ /* 0x000fe20000000011 */
[----:B------:R-:W0:Y:S01]  /*0c80*/  MUFU.RCP R21, R27 ;  /* 0x0000001b00157308 */ /* 0x000e220000001000 */
[--C-:B----4-:R-:W-:Y:S02]  /*0c90*/  FFMA R10, R10, -2, R23.reuse ;  /* 0xc00000000a0a7823 */ /* 0x110fe40000000017 */
[----:B------:R-:W-:Y:S01]  /*0ca0*/  FSEL R18, R18, 1, !P6 ;  /* 0x3f80000012127808 */ /* 0x000fe20007000000 */
[----:B------:R-:W-:Y:S01]  /*0cb0*/  FFMA R17, R0, R17, 0.1331529766321182251 ;  /* 0x3e08594100117423 */ /* 0x000fe20000000011 */
[----:B------:R-:W-:Y:S02]  /*0cc0*/  FSETP.GE.AND P6, PT, |R14|, 0.60000002384185791016, PT ;  /* 0x3f19999a0e00780b */ /* 0x000fe40003fc6200 */
[----:B------:R-:W-:Y:S01]  /*0cd0*/  FSEL R10, R10, 1, !P5 ;  /* 0x3f8000000a0a7808 */ /* 0x000fe20006800000 */
[----:B------:R-:W-:Y:S01]  /*0ce0*/  FFMA R25, R0, R17, -0.33332768082618713379 ;  /* 0xbeaaa9ed00197423 */ /* 0x000fe20000000011 */
[----:B--2---:R-:W-:Y:S01]  /*0cf0*/  FFMA R12, R12, -2, R23 ;  /* 0xc00000000c0c7823 */ /* 0x004fe20000000017 */
[--C-:B------:R-:W-:Y:S01]  /*0d00*/  LOP3.LUT R17, R18, 0x80000000, R13.reuse, 0xb8, !PT ;  /* 0x8000000012117812 */ /* 0x100fe200078eb80d */
[----:B------:R-:W-:Y:S01]  /*0d10*/  @!P2 FFMA R17, R20, R13, R13 ;  /* 0x0000000d1411a223 */ /* 0x000fe2000000000d */
[----:B------:R-:W-:Y:S01]  /*0d20*/  FFMA R25, R0, R25, RZ ;  /* 0x0000001900197223 */ /* 0x000fe200000000ff */
[--C-:B------:R-:W-:Y:S01]  /*0d30*/  LOP3.LUT R10, R10, 0x80000000, R15.reuse, 0xb8, !PT ;  /* 0x800000000a0a7812 */ /* 0x100fe200078eb80f */
[----:B------:R-:W-:Y:S01]  /*0d40*/  @!P1 FFMA R10, R22, R15, R15 ;  /* 0x0000000f160a9223 */ /* 0x000fe2000000000f */
[----:B------:R-:W-:Y:S01]  /*0d50*/  FMUL R4, R4, R17 ;  /* 0x0000001104047220 */ /* 0x000fe20000400000 */
[----:B0-----:R-:W-:Y:S01]  /*0d60*/  FFMA R23, R21, -2, R23 ;  /* 0xc000000015177823 */ /* 0x001fe20000000017 */
[----:B------:R-:W-:Y:S01]  /*0d70*/  FSEL R21, R12, 1, !P4 ;  /* 0x3f8000000c157808 */ /* 0x000fe20006000000 */
[----:B------:R-:W-:-:S03]  /*0d80*/  FMUL R5, R5, R10 ;  /* 0x0000000a05057220 */ /* 0x000fc60000400000 */
[----:B------:R-:W-:Y:S02]  /*0d90*/  FSEL R23, R23, 1, !P3 ;  /* 0x3f80000017177808 */ /* 0x000fe40005800000 */
[--C-:B------:R-:W-:Y:S01]  /*0da0*/  LOP3.LUT R21, R21, 0x80000000, R16.reuse, 0xb8, !PT ;  /* 0x8000000015157812 */ /* 0x100fe200078eb810 */
[----:B------:R-:W-:Y:S01]  /*0db0*/  @!P0 FFMA R21, R19, R16, R16 ;  /* 0x0000001013158223 */ /* 0x000fe20000000010 */
[--C-:B------:R-:W-:Y:S01]  /*0dc0*/  LOP3.LUT R12, R23, 0x80000000, R14.reuse, 0xb8, !PT ;  /* 0x80000000170c7812 */ /* 0x100fe200078eb80e */
[----:B------:R-:W-:Y:S02]  /*0dd0*/  @!P6 FFMA R12, R25, R14, R14 ;  /* 0x0000000e190ce223 */ /* 0x000fe4000000000e */
[----:B------:R-:W-:Y:S02]  /*0de0*/  FMUL R6, R6, R21 ;  /* 0x0000001506067220 */ /* 0x000fe40000400000 */
[----:B------:R-:W-:Y:S01]  /*0df0*/  FMUL R7, R7, R12 ;  /* 0x0000000c07077220 */ /* 0x000fe20000400000 */
[C---:B---3--:R-:W-:Y:S01]  /*0e00*/  IMAD.WIDE R12, R11.reuse, 0x10, R2 ;  /* 0x000000100b0c7825 */ /* 0x048fe200078e0202 */
[----:B------:R-:W-:-:S04]  /*0e10*/  IADD3 R11, PT, PT, R11, UR5, RZ ;  /* 0x000000050b0b7c10 */ /* 0x000fc8000fffe0ff */
[----:B------:R1:W-:Y:S01]  /*0e20*/  STG.E.128 desc[UR8][R12.64], R4 ;  /* 0x000000040c007986 */ /* 0x0003e2000c101d08 */
[----:B------:R-:W-:-:S13]  /*0e30*/  ISETP.GE.AND P0, PT, R11, UR4, PT ;  /* 0x000000040b007c0c */ /* 0x000fda000bf06270 */
[----:B------:R-:W-:Y:S05]  /*0e40*/  @!P0 BRA `(.L_x_5) ;  /* 0xfffffff000ac8947 */ /* 0x000fea000383ffff */
[----:B------:R-:W-:Y:S05]  /*0e50*/  EXIT ;  /* 0x000000000000794d */ /* 0x000fea0003800000 */
.L_x_6:
        /* <DEDUP_REMOVED lines=10> */
.L_x_15:


//--------------------- .text._Z31mish_oneThreadPerElt_vectorizedPfS_i --------------------------
	.section	.text._Z31mish_oneThreadPerElt_vectorizedPfS_i,"ax",@progbits
	.align	128
        .global         _Z31mish_oneThreadPerElt_vectorizedPfS_i
        .type           _Z31mish_oneThreadPerElt_vectorizedPfS_i,@function
        .size           _Z31mish_oneThreadPerElt_vectorizedPfS_i,(.L_x_16 - _Z31mish_oneThreadPerElt_vectorizedPfS_i)
        .other          _Z31mish_oneThreadPerElt_vectorizedPfS_i,@"STO_CUDA_ENTRY STV_DEFAULT"
_Z31mish_oneThreadPerElt_vectorizedPfS_i:
.text._Z31mish_oneThreadPerElt_vectorizedPfS_i:
        /* <DEDUP_REMOVED lines=12> */
[----:B------:R-:W1:Y:S01]  /*00c0*/  LDCU.64 UR4, c[0x0][0x358] ;  /* 0x00006b00ff0477ac */ /* 0x000e620008000a00 */
[----:B0-----:R-:W-:-:S06]  /*00d0*/  IMAD.WIDE R4, R8, 0x10, R4 ;  /* 0x0000001008047825 */ /* 0x001fcc00078e0204 */
[----:B-1----:R-:W2:Y:S01]  /*00e0*/  LDG.E.128 R4, desc[UR4][R4.64] ;  /* 0x0000000404047981 */ /* 0x002ea2000c1e1d00 */
[----:B------:R-:W-:Y:S01]  /*00f0*/  HFMA2 R12, -RZ, RZ, 0.96630859375, -0.0022525787353515625 ;  /* 0x3bbb989dff0c7431 */ /* 0x000fe200000001ff */
[----:B------:R-:W-:Y:S02]  /*0100*/  MOV R13, 0x437c0000 ;  /* 0x437c0000000d7802 */ /* 0x000fe40000000f00 */
[----:B------:R-:W-:Y:S02]  /*0110*/  MOV R18, 0x3d39bf78 ;  /* 0x3d39bf7800127802 */ /* 0x000fe40000000f00 */
[-C--:B--2---:R-:W-:Y:S01]  /*0120*/  FFMA.SAT R0, R4, R12.reuse, 0.5 ;  /* 0x3f00000004007423 */ /* 0x084fe2000000200c */
[-C--:B------:R-:W-:Y:S01]  /*0130*/  FFMA.SAT R2, R5, R12.reuse, 0.5 ;  /* 0x3f00000005027423 */ /* 0x080fe2000000200c */
[-C--:B------:R-:W-:Y:S01]  /*0140*/  FFMA.SAT R11, R6, R12.reuse, 0.5 ;  /* 0x3f000000060b7423 */ /* 0x080fe2000000200c */
[----:B------:R-:W-:Y:S01]  /*0150*/  FFMA.SAT R12, R7, R12, 0.5 ;  /* 0x3f000000070c7423 */ /* 0x000fe2000000200c */
[-C--:B------:R-:W-:Y:S01]  /*0160*/  FFMA.RM R0, R0, R13.reuse, 12582913 ;  /* 0x4b40000100007423 */ /* 0x080fe2000000400d */
[----:B------:R-:W-:-:S02]  /*0170*/  FFMA.RM R2, R2, R13, 12582913 ;  /* 0x4b40000102027423 */ /* 0x000fc4000000400d */
[-C--:B------:R-:W-:Y:S01]  /*0180*/  FFMA.RM R14, R12, R13.reuse, 12582913 ;  /* 0x4b4000010c0e7423 */ /* 0x080fe2000000400d */
[----:B------:R-:W-:Y:S01]  /*0190*/  FADD R3, R0, -12583039 ;  /* 0xcb40007f00037421 */ /* 0x000fe20000000000 */
[----:B------:R-:W-:Y:S01]  /*01a0*/  FADD R10, R2, -12583039 ;  /* 0xcb40007f020a7421 */ /* 0x000fe20000000000 */
[----:B------:R-:W-:Y:S01]  /*01b0*/  SHF.L.U32 R0, R0, 0x17, RZ ;  /* 0x0000001700007819 */ /* 0x000fe200000006ff */
[----:B------:R-:W-:Y:S01]  /*01c0*/  FADD R12, R14, -12583039 ;  /* 0xcb40007f0e0c7421 */ /* 0x000fe20000000000 */
[----:B------:R-:W-:Y:S01]  /*01d0*/  FFMA R3, R4, 1.4426950216293334961, -R3 ;  /* 0x3fb8aa3b04037823 */ /* 0x000fe20000000803 */
[----:B------:R-:W-:Y:S01]  /*01e0*/  FFMA R10, R5, 1.4426950216293334961, -R10 ;  /* 0x3fb8aa3b050a7823 */ /* 0x000fe2000000080a */
[----:B------:R-:W-:Y:S01]  /*01f0*/  SHF.L.U32 R2, R2, 0x17, RZ ;  /* 0x0000001702027819 */ /* 0x000fe200000006ff */
[----:B------:R-:W-:Y:S01]  /*0200*/  FFMA R16, R7, 1.4426950216293334961, -R12 ;  /* 0x3fb8aa3b07107823 */ /* 0x000fe2000000080c */
[----:B------:R-:W-:Y:S01]  /*0210*/  FFMA R9, R4, 1.925963033500011079e-08, R3 ;  /* 0x32a5706004097823 */ /* 0x000fe20000000003 */
[----:B------:R-:W-:Y:S01]  /*0220*/  FFMA.RM R3, R11, R13, 12582913 ;  /* 0x4b4000010b037423 */ /* 0x000fe2000000400d */
[----:B------:R-:W-:Y:S01]  /*0230*/  FFMA R10, R5, 1.925963033500011079e-08, R10 ;  /* 0x32a57060050a7823 */ /* 0x000fe2000000000a */
[----:B------:R-:W-:Y:S01]  /*0240*/  FFMA R16, R7, 1.925963033500011079e-08, R16 ;  /* 0x32a5706007107823 */ /* 0x000fe20000000010 */
[----:B------:R-:W-:Y:S01]  /*0250*/  SHF.L.U32 R14, R14, 0x17, RZ ;  /* 0x000000170e0e7819 */ /* 0x000fe200000006ff */
[C---:B------:R-:W-:Y:S01]  /*0260*/  FADD R11, R3.reuse, -12583039 ;  /* 0xcb40007f030b7421 */ /* 0x040fe20000000000 */
[----:B------:R-:W0:Y:S01]  /*0270*/  MUFU.EX2 R9, R9 ;  /* 0x0000000900097308 */ /* 0x000e220000000800 */
[----:B------:R-:W-:-:S02]  /*0280*/  SHF.L.U32 R3, R3, 0x17, RZ ;  /* 0x0000001703037819 */ /* 0x000fc400000006ff */
[----:B------:R-:W-:-:S04]  /*0290*/  FFMA R13, R6, 1.4426950216293334961, -R11 ;  /* 0x3fb8aa3b060d7823 */ /* 0x000fc8000000080b */
[----:B------:R-:W-:Y:S01]  /*02a0*/  FFMA R13, R6, 1.925963033500011079e-08, R13 ;  /* 0x32a57060060d7823 */ /* 0x000fe2000000000d */
[----:B------:R1:W2:Y:S08]  /*02b0*/  MUFU.EX2 R11, R10 ;  /* 0x0000000a000b7308 */ /* 0x0002b00000000800 */
[----:B------:R3:W4:Y:S01]  /*02c0*/  MUFU.EX2 R12, R13 ;  /* 0x0000000d000c7308 */ /* 0x0007220000000800 */
[----:B0-----:R-:W-:Y:S01]  /*02d0*/  FMUL R0, R0, R9 ;  /* 0x0000000900007220 */ /* 0x001fe20000400000 */
[----:B-1----:R-:W-:-:S03]  /*02e0*/  HFMA2 R10, -RZ, RZ, 1.625, 0 ;  /* 0x3e800000ff0a7431 */ /* 0x002fc600000001ff */
[C---:B------:R-:W-:Y:S01]  /*02f0*/  FADD.RZ R9, R0.reuse, 1 ;  /* 0x3f80000000097421 */ /* 0x040fe2000000c000 */
[----:B------:R-:W-:Y:S02]  /*0300*/  ISETP.GE.U32.AND P5, PT, R0, 0x7f800000, PT ;  /* 0x7f8000000000780c */ /* 0x000fe40003fa6070 */
[----:B------:R0:W1:Y:S01]  /*0310*/  MUFU.EX2 R17, R16 ;  /* 0x0000001000117308 */ /* 0x0000620000000800 */
[----:B--2---:R-:W-:Y:S01]  /*0320*/  FMUL R2, R2, R11 ;  /* 0x0000000b02027220 */ /* 0x004fe20000400000 */
[----:B------:R-:W-:Y:S02]  /*0330*/  IADD3 R9, PT, PT, R9, -0x3f400000, RZ ;  /* 0xc0c0000009097810 */ /* 0x000fe40007ffe0ff */
[----:B------:R-:W-:Y:S01]  /*0340*/  ISETP.GT.AND P0, PT, R0, -0x40800000, P5 ;  /* 0xbf8000000000780c */ /* 0x000fe20002f04270 */
[C---:B------:R-:W-:Y:S01]  /*0350*/  FADD.RZ R11, R2.reuse, 1 ;  /* 0x3f800000020b7421 */ /* 0x040fe2000000c000 */
[----:B---3--:R-:W-:Y:S02]  /*0360*/  LOP3.LUT R13, R9, 0xff800000, RZ, 0xc0, !PT ;  /* 0xff800000090d7812 */ /* 0x008fe400078ec0ff */
[----:B------:R-:W-:Y:S01]  /*0370*/  ISETP.GE.U32.AND P1, PT, R2, 0x7f800000, PT ;  /* 0x7f8000000200780c */ /* 0x000fe20003f26070 */
[----:B----4-:R-:W-:Y:S01]  /*0380*/  FMUL R3, R3, R12 ;  /* 0x0000000c03037220 */ /* 0x010fe20000400000 */
[----:B------:R-:W-:-:S02]  /*0390*/  IADD3 R9, PT, PT, R11, -0x3f400000, RZ ;  /* 0xc0c000000b097810 */ /* 0x000fc40007ffe0ff */
[----:B------:R-:W-:Y:S01]  /*03a0*/  IADD3 R15, PT, PT, -R13, 0x40800000, RZ ;  /* 0x408000000d0f7810 */ /* 0x000fe20007ffe1ff */
[----:B------:R-:W-:Y:S01]  /*03b0*/  FADD.RZ R12, R3, 1 ;  /* 0x3f800000030c7421 */ /* 0x000fe2000000c000 */
[----:B------:R-:W-:Y:S02]  /*03c0*/  LOP3.LUT R9, R9, 0xff800000, RZ, 0xc0, !PT ;  /* 0xff80000009097812 */ /* 0x000fe400078ec0ff */
[----:B0-----:R-:W-:Y:S01]  /*03d0*/  IADD3 R16, PT, PT, R0, -R13, RZ ;  /* 0x8000000d00107210 */ /* 0x001fe20007ffe0ff */
[----:B-1----:R-:W-:Y:S01]  /*03e0*/  FMUL R11, R14, R17 ;  /* 0x000000110e0b7220 */ /* 0x002fe20000400000 */
[----:B------:R-:W-:Y:S01]  /*03f0*/  IADD3 R12, PT, PT, R12, -0x3f400000, RZ ;  /* 0xc0c000000c0c7810 */ /* 0x000fe20007ffe0ff */
[-C--:B------:R-:W-:Y:S01]  /*0400*/  FFMA R15, R15, R10.reuse, -1 ;  /* 0xbf8000000f0f7423 */ /* 0x080fe2000000000a */
[----:B------:R-:W-:Y:S01]  /*0410*/  IADD3 R17, PT, PT, -R9, 0x40800000, RZ ;  /* 0x4080000009117810 */ /* 0x000fe20007ffe1ff */
[----:B------:R-:W-:Y:S01]  /*0420*/  FADD.RZ R14, R11, 1 ;  /* 0x3f8000000b0e7421 */ /* 0x000fe2000000c000 */
[----:B------:R-:W-:Y:S01]  /*0430*/  I2FP.F32.S32 R13, R13 ;  /* 0x0000000d000d7245 */ /* 0x000fe20000201400 */
[----:B------:R-:W-:Y:S01]  /*0440*/  FADD R16, R16, R15 ;  /* 0x0000000f10107221 */ /* 0x000fe20000000000 */
[----:B------:R-:W-:Y:S01]  /*0450*/  IADD3 R15, PT, PT, R2, -R9, RZ ;  /* 0x80000009020f7210 */ /* 0x000fe20007ffe0ff */
[----:B------:R-:W-:Y:S01]  /*0460*/  FFMA R20, R17, R10, -1 ;  /* 0xbf80000011147423 */ /* 0x000fe2000000000a */
[----:B------:R-:W-:Y:S01]  /*0470*/  IADD3 R19, PT, PT, R14, -0x3f400000, RZ ;  /* 0xc0c000000e137810 */ /* 0x000fe20007ffe0ff */
[----:B------:R-:W-:Y:S01]  /*0480*/  FMUL R13, R13, 1.1920928955078125e-07 ;  /* 0x340000000d0d7820 */ /* 0x000fe20000400000 */
[----:B------:R-:W-:Y:S01]  /*0490*/  LOP3.LUT R14, R12, 0xff800000, RZ, 0xc0, !PT ;  /* 0xff8000000c0e7812 */ /* 0x000fe200078ec0ff */
[----:B------:R-:W-:Y:S01]  /*04a0*/  FADD R15, R15, R20 ;  /* 0x000000140f0f7221 */ /* 0x000fe20000000000 */
[----:B------:R-:W-:Y:S01]  /*04b0*/  LOP3.LUT R12, R19, 0xff800000, RZ, 0xc0, !PT ;  /* 0xff800000130c7812 */ /* 0x000fe200078ec0ff */
[-C--:B------:R-:W-:Y:S01]  /*04c0*/  FFMA R19, R16, -R18.reuse, 0.10546888411045074463 ;  /* 0x3dd8001210137423 */ /* 0x080fe20000000812 */
[----:B------:R-:W-:Y:S01]  /*04d0*/  IADD3 R23, PT, PT, -R14, 0x40800000, RZ ;  /* 0x408000000e177810 */ /* 0x000fe20007ffe1ff */
[----:B------:R-:W-:Y:S01]  /*04e0*/  FFMA R20, R15, -R18, 0.10546888411045074463 ;  /* 0x3dd800120f147423 */ /* 0x000fe20000000812 */
[----:B------:R-:W-:Y:S01]  /*04f0*/  IADD3 R25, PT, PT, -R12, 0x40800000, RZ ;  /* 0x408000000c197810 */ /* 0x000fe20007ffe1ff */
[----:B------:R-:W-:Y:S01]  /*0500*/  FFMA R19, R16, R19, -0.13229703903198242188 ;  /* 0xbe0778e010137423 */ /* 0x000fe20000000013 */
[----:B------:R-:W-:Y:S01]  /*0510*/  IADD3 R21, PT, PT, -R14, R3, RZ ;  /* 0x000000030e157210 */ /* 0x000fe20007ffe1ff */
[----:B------:R-:W-:Y:S01]  /*0520*/  FFMA R22, R23, R10, -1 ;  /* 0xbf80000017167423 */ /* 0x000fe2000000000a */
[----:B------:R-:W-:Y:S01]  /*0530*/  FFMA R20, R15, R20, -0.13229703903198242188 ;  /* 0xbe0778e00f147423 */ /* 0x000fe20000000014 */
[----:B------:R-:W-:Y:S01]  /*0540*/  FFMA R24, R25, R10, -1 ;  /* 0xbf80000019187423 */ /* 0x000fe2000000000a */
[----:B------:R-:W-:Y:S01]  /*0550*/  FFMA R19, R16, R19, 0.14491446316242218018 ;  /* 0x3e14647510137423 */ /* 0x000fe20000000013 */
[----:B------:R-:W-:Y:S01]  /*0560*/  FADD R10, R21, R22 ;  /* 0x00000016150a7221 */ /* 0x000fe20000000000 */
[----:B------:R-:W-:Y:S01]  /*0570*/  IADD3 R17, PT, PT, -R12, R11, RZ ;  /* 0x0000000b0c117210 */ /* 0x000fe20007ffe1ff */
[----:B------:R-:W-:Y:S01]  /*0580*/  FFMA R20, R15, R20, 0.14491446316242218018 ;  /* 0x3e1464750f147423 */ /* 0x000fe20000000014 */
[----:B------:R-:W-:Y:S01]  /*0590*/  FFMA R19, R16, R19, -0.16641564667224884033 ;  /* 0xbe2a68dd10137423 */ /* 0x000fe20000000013 */
[----:B------:R-:W-:Y:S01]  /*05a0*/  FFMA R21, R10, -R18, 0.10546888411045074463 ;  /* 0x3dd800120a157423 */ /* 0x000fe20000000812 */
[----:B------:R-:W-:Y:S01]  /*05b0*/  I2FP.F32.S32 R9, R9 ;  /* 0x0000000900097245 */ /* 0x000fe20000201400 */
[----:B------:R-:W-:Y:S01]  /*05c0*/  FADD R17, R17, R24 ;  /* 0x0000001811117221 */ /* 0x000fe20000000000 */
[----:B------:R-:W-:Y:S01]  /*05d0*/  FFMA R19, R16, R19, 0.19988867640495300293 ;  /* 0x3e4caf9e10137423 */ /* 0x000fe20000000013 */
[----:B------:R-:W-:Y:S01]  /*05e0*/  FFMA R21, R10, R21, -0.13229703903198242188 ;  /* 0xbe0778e00a157423 */ /* 0x000fe20000000015 */
[----:B------:R-:W-:Y:S01]  /*05f0*/  FFMA R20, R15, R20, -0.16641564667224884033 ;  /* 0xbe2a68dd0f147423 */ /* 0x000fe20000000014 */
[----:B------:R-:W-:Y:S01]  /*0600*/  FFMA R18, R17, -R18, 0.10546888411045074463 ;  /* 0x3dd8001211127423 */ /* 0x000fe20000000812 */
[----:B------:R-:W-:Y:S01]  /*0610*/  FFMA R19, R16, R19, -0.25000196695327758789 ;  /* 0xbe80004210137423 */ /* 0x000fe20000000013 */
[----:B------:R-:W-:Y:S01]  /*0620*/  FFMA R21, R10, R21, 0.14491446316242218018 ;  /* 0x3e1464750a157423 */ /* 0x000fe20000000015 */
[----:B------:R-:W-:Y:S01]  /*0630*/  FFMA R20, R15, R20, 0.19988867640495300293 ;  /* 0x3e4caf9e0f147423 */ /* 0x000fe20000000014 */
[----:B------:R-:W-:Y:S01]  /*0640*/  FFMA R18, R17, R18, -0.13229703903198242188 ;  /* 0xbe0778e011127423 */ /* 0x000fe20000000012 */
[----:B------:R-:W-:Y:S01]  /*0650*/  FFMA R19, R16, R19, 0.33333510160446166992 ;  /* 0x3eaaaae610137423 */ /* 0x000fe20000000013 */
[----:B------:R-:W-:Y:S01]  /*0660*/  FFMA R21, R10, R21, -0.16641564667224884033 ;  /* 0xbe2a68dd0a157423 */ /* 0x000fe20000000015 */
[----:B------:R-:W-:Y:S01]  /*0670*/  FFMA R20, R15, R20, -0.25000196695327758789 ;  /* 0xbe8000420f147423 */ /* 0x000fe20000000014 */
[----:B------:R-:W-:Y:S01]  /*0680*/  FFMA R18, R17, R18, 0.14491446316242218018 ;  /* 0x3e14647511127423 */ /* 0x000fe20000000012 */
[----:B------:R-:W-:Y:S01]  /*0690*/  FFMA R19, R16, R19, -0.5 ;  /* 0xbf00000010137423 */ /* 0x000fe20000000013 */
[----:B------:R-:W-:Y:S01]  /*06a0*/  FFMA R21, R10, R21, 0.19988867640495300293 ;  /* 0x3e4caf9e0a157423 */ /* 0x000fe20000000015 */
[----:B------:R-:W-:Y:S01]  /*06b0*/  FFMA R20, R15, R20, 0.33333510160446166992 ;  /* 0x3eaaaae60f147423 */ /* 0x000fe20000000014 */
[----:B------:R-:W-:Y:S01]  /*06c0*/  FFMA R18, R17, R18, -0.16641564667224884033 ;  /* 0xbe2a68dd11127423 */ /* 0x000fe20000000012 */
[----:B------:R-:W-:Y:S01]  /*06d0*/  FMUL R19, R16, R19 ;  /* 0x0000001310137220 */ /* 0x000fe20000400000 */
[----:B------:R-:W-:Y:S01]  /*06e0*/  FFMA R21, R10, R21, -0.25000196695327758789 ;  /* 0xbe8000420a157423 */ /* 0x000fe20000000015 */
[----:B------:R-:W-:Y:S01]  /*06f0*/  FFMA R20, R15, R20, -0.5 ;  /* 0xbf0000000f147423 */ /* 0x000fe20000000014 */
[----:B------:R-:W-:Y:S01]  /*0700*/  ISETP.GT.AND P4, PT, R2, -0x40800000, P1 ;  /* 0xbf8000000200780c */ /* 0x000fe20000f84270 */
[----:B------:R-:W-:Y:S01]  /*0710*/  FFMA R16, R16, R19, R16 ;  /* 0x0000001310107223 */ /* 0x000fe20000000010 */
[C---:B------:R-:W-:Y:S01]  /*0720*/  FFMA R21, R10.reuse, R21, 0.33333510160446166992 ;  /* 0x3eaaaae60a157423 */ /* 0x040fe20000000015 */
[----:B------:R-:W-:Y:S01]  /*0730*/  FFMA R18, R17, R18, 0.19988867640495300293 ;  /* 0x3e4caf9e11127423 */ /* 0x000fe20000000012 */
[----:B------:R-:W-:Y:S01]  /*0740*/  FMUL R20, R15, R20 ;  /* 0x000000140f147220 */ /* 0x000fe20000400000 */
[----:B------:R-:W-:Y:S01]  /*0750*/  ISETP.GE.U32.AND P2, PT, R3, 0x7f800000, PT ;  /* 0x7f8000000300780c */ /* 0x000fe20003f46070 */
[C---:B------:R-:W-:Y:S01]  /*0760*/  FFMA R21, R10.reuse, R21, -0.5 ;  /* 0xbf0000000a157423 */ /* 0x040fe20000000015 */
[----:B------:R-:W-:Y:S01]  /*0770*/  FFMA R18, R17, R18, -0.25000196695327758789 ;  /* 0xbe80004211127423 */ /* 0x000fe20000000012 */
[----:B------:R-:W-:Y:S01]  /*0780*/  FFMA R15, R15, R20, R15 ;  /* 0x000000140f0f7223 */ /* 0x000fe2000000000f */
[----:B------:R-:W-:Y:S01]  /*0790*/  ISETP.GT.AND P3, PT, R3, -0x40800000, P2 ;  /* 0xbf8000000300780c */ /* 0x000fe20001764270 */
[----:B------:R-:W-:Y:S01]  /*07a0*/  FMUL R21, R10, R21 ;  /* 0x000000150a157220 */ /* 0x000fe20000400000 */
[----:B------:R-:W-:Y:S01]  /*07b0*/  FFMA R18, R17, R18, 0.33333510160446166992 ;  /* 0x3eaaaae611127423 */ /* 0x000fe20000000012 */
[----:B------:R-:W-:-:S02]  /*07c0*/  @P5 FSETP.NEU.AND P6, PT, R0, RZ, PT ;  /* 0x000000ff0000520b */ /* 0x000fc40003fcd000 */
[----:B------:R-:W-:Y:S01]  /*07d0*/  FFMA R21, R10, R21, R10 ;  /* 0x000000150a157223 */ /* 0x000fe2000000000a */
[----:B------:R-:W-:Y:S01]  /*07e0*/  FMUL R10, R9, 1.1920928955078125e-07 ;  /* 0x34000000090a7820 */ /* 0x000fe20000400000 */
[----:B------:R-:W-:Y:S01]  /*07f0*/  FFMA R9, R13, 0.69314718246459960938, R16 ;  /* 0x3f3172180d097823 */ /* 0x000fe20000000010 */
[----:B------:R-:W-:Y:S01]  /*0800*/  @P5 MOV R13, 0x7f800000 ;  /* 0x7f800000000d5802 */ /* 0x000fe20000000f00 */
[C---:B------:R-:W-:Y:S01]  /*0810*/  FFMA R18, R17.reuse, R18, -0.5 ;  /* 0xbf00000011127423 */ /* 0x040fe20000000012 */
[----:B------:R-:W-:Y:S01]  /*0820*/  FFMA R10, R10, 0.69314718246459960938, R15 ;  /* 0x3f3172180a0a7823 */ /* 0x000fe2000000000f */
[----:B------:R-:W-:Y:S02]  /*0830*/  I2FP.F32.S32 R14, R14 ;  /* 0x0000000e000e7245 */ /* 0x000fe40000201400 */
[----:B------:R-:W-:Y:S01]  /*0840*/  @P0 FFMA R9, R0, R13, +INF ;  /* 0x7f80000000090423 */ /* 0x000fe2000000000d */
[----:B------:R-:W-:Y:S01]  /*0850*/  @P1 MOV R13, 0x7f800000 ;  /* 0x7f800000000d1802 */ /* 0x000fe20000000f00 */
[----:B------:R-:W-:Y:S01]  /*0860*/  FMUL R18, R17, R18 ;  /* 0x0000001211127220 */ /* 0x000fe20000400000 */
[C---:B------:R-:W-:Y:S01]  /*0870*/  ISETP.GE.U32.AND P0, PT, R11.reuse, 0x7f800000, PT ;  /* 0x7f8000000b00780c */ /* 0x040fe20003f06070 */
[----:B------:R-:W-:Y:S01]  /*0880*/  FMUL R14, R14, 1.1920928955078125e-07 ;  /* 0x340000000e0e7820 */ /* 0x000fe20000400000 */
[----:B------:R-:W-:Y:S01]  /*0890*/  I2FP.F32.S32 R12, R12 ;  /* 0x0000000c000c7245 */ /* 0x000fe20000201400 */
[----:B------:R-:W-:Y:S01]  /*08a0*/  @P4 FFMA R10, R2, R13, +INF ;  /* 0x7f800000020a4423 */ /* 0x000fe2000000000d */
[----:B------:R-:W-:Y:S01]  /*08b0*/  ISETP.GT.AND P4, PT, R11, -0x40800000, P0 ;  /* 0xbf8000000b00780c */ /* 0x000fe20000784270 */
[----:B------:R-:W-:Y:S01]  /*08c0*/  FFMA R18, R17, R18, R17 ;  /* 0x0000001211127223 */ /* 0x000fe20000000011 */
        /* <DEDUP_REMOVED lines=11> */
[C---:B------:R-:W-:Y:S01]  /*0980*/  FMUL R2, |R10|.reuse, 2.8853900432586669922 ;  /* 0x4038aa3b0a027820 */ /* 0x040fe20000400200 */
[----:B------:R-:W-:Y:S01]  /*0990*/  FMUL R19, R10, R10 ;  /* 0x0000000a0a137220 */ /* 0x000fe20000400000 */
[C---:B------:R-:W-:Y:S01]  /*09a0*/  @P4 FFMA R13, R11.reuse, R14, +INF ;  /* 0x7f8000000b0d4423 */ /* 0x040fe2000000000e */
[----:B------:R-:W-:Y:S01]  /*09b0*/  @P2 FSEL R12, R12, -RZ, P1 ;  /* 0x800000ff0c0c2208 */ /* 0x000fe20000800000 */
[----:B------:R-:W0:Y:S01]  /*09c0*/  MUFU.EX2 R0, R0 ;  /* 0x0000000000007308 */ /* 0x000e220000000800 */
[----:B------:R-:W-:Y:S01]  /*09d0*/  @P0 FSETP.NEU.AND P1, PT, R11, RZ, PT ;  /* 0x000000ff0b00020b */ /* 0x000fe20003f2d000 */
[----:B------:R-:W-:-:S02]  /*09e0*/  HFMA2 R11, -RZ, RZ, 1.125, -9232 ;  /* 0x3c80f082ff0b7431 */ /* 0x000fc400000001ff */
[----:B------:R-:W-:Y:S01]  /*09f0*/  FMUL R14, R9, R9 ;  /* 0x00000009090e7220 */ /* 0x000fe20000400000 */
[C---:B------:R-:W-:Y:S01]  /*0a00*/  FMUL R3, |R12|.reuse, 2.8853900432586669922 ;  /* 0x4038aa3b0c037820 */ /* 0x040fe20000400200 */
[----:B------:R-:W-:Y:S01]  /*0a10*/  @P0 FSEL R13, R13, -RZ, P1 ;  /* 0x800000ff0d0d0208 */ /* 0x000fe20000800000 */
[----:B------:R-:W-:Y:S01]  /*0a20*/  FMUL R22, R12, R12 ;  /* 0x0000000c0c167220 */ /* 0x000fe20000400000 */
[----:B------:R-:W-:Y:S01]  /*0a30*/  MOV R20, 0x3f800000 ;  /* 0x3f80000000147802 */ /* 0x000fe20000000f00 */
[----:B------:R-:W1:Y:S01]  /*0a40*/  MUFU.EX2 R2, R2 ;  /* 0x0000000200027308 */ /* 0x000e620000000800 */
[----:B------:R-:W-:Y:S01]  /*0a50*/  FSETP.GE.AND P6, PT, |R9|, 9.010913848876953125, PT ;  /* 0x41102cb40900780b */ /* 0x000fe20003fc6200 */
[----:B------:R-:W-:Y:S01]  /*0a60*/  FMUL R17, |R13|, 2.8853900432586669922 ;  /* 0x4038aa3b0d117820 */ /* 0x000fe20000400200 */
[----:B------:R-:W-:Y:S01]  /*0a70*/  FSETP.GE.AND P2, PT, |R9|, 0.60000002384185791016, PT ;  /* 0x3f19999a0900780b */ /* 0x000fe20003f46200 */
[----:B------:R-:W-:Y:S01]  /*0a80*/  FFMA R21, R22, R11, -0.052303962409496307373 ;  /* 0xbd563cae16157423 */ /* 0x000fe2000000000b */
[----:B------:R-:W-:-:S02]  /*0a90*/  FSETP.GE.AND P1, PT, |R10|, 0.60000002384185791016, PT ;  /* 0x3f19999a0a00780b */ /* 0x000fc40003f26200 */
[----:B------:R-:W-:Y:S01]  /*0aa0*/  FSETP.GE.AND P0, PT, |R12|, 0.60000002384185791016, PT ;  /* 0x3f19999a0c00780b */ /* 0x000fe20003f06200 */
[----:B------:R-:W2:Y:S01]  /*0ab0*/  MUFU.EX2 R3, R3 ;  /* 0x0000000300037308 */ /* 0x000ea20000000800 */
[----:B0-----:R-:W-:Y:S01]  /*0ac0*/  FADD R0, R0, 1 ;  /* 0x3f80000000007421 */ /* 0x001fe20000000000 */
[----:B------:R-:W-:Y:S01]  /*0ad0*/  FFMA R21, R22, R21, 0.1331529766321182251 ;  /* 0x3e08594116157423 */ /* 0x000fe20000000015 */
[----:B------:R-:W-:Y:S02]  /*0ae0*/  FSETP.GE.AND P5, PT, |R10|, 9.010913848876953125, PT ;  /* 0x41102cb40a00780b */ /* 0x000fe40003fa6200 */
[----:B------:R-:W-:Y:S02]  /*0af0*/  FSETP.GE.AND P4, PT, |R12|, 9.010913848876953125, PT ;  /* 0x41102cb40c00780b */ /* 0x000fe40003f86200 */
[----:B------:R-:W-:Y:S01]  /*0b00*/  FSETP.GE.AND P3, PT, |R13|, 9.010913848876953125, PT ;  /* 0x41102cb40d00780b */ /* 0x000fe20003f66200 */
[----:B------:R-:W0:Y:S01]  /*0b10*/  MUFU.EX2 R17, R17 ;  /* 0x0000001100117308 */ /* 0x000e220000000800 */
[----:B-1----:R-:W-:-:S07]  /*0b20*/  FADD R18, R2, 1 ;  /* 0x3f80000002127421 */ /* 0x002fce0000000000 */
[----:B------:R1:W3:Y:S01]  /*0b30*/  MUFU.RCP R16, R0 ;  /* 0x0000000000107308 */ /* 0x0002e20000001000 */
[----:B--2---:R-:W-:Y:S01]  /*0b40*/  FADD R15, R3, 1 ;  /* 0x3f800000030f7421 */ /* 0x004fe20000000000 */
[----:B------:R-:W-:-:S04]  /*0b50*/  FFMA R3, R14, R11, -0.052303962409496307373 ;  /* 0xbd563cae0e037423 */ /* 0x000fc8000000000b */
[----:B------:R-:W-:Y:S02]  /*0b60*/  FFMA R3, R14, R3, 0.1331529766321182251 ;  /* 0x3e0859410e037423 */ /* 0x000fe40000000003 */
[----:B------:R-:W2:Y:S01]  /*0b70*/  MUFU.RCP R18, R18 ;  /* 0x0000001200127308 */ /* 0x000ea20000001000 */
[----:B-1----:R-:W-:Y:S01]  /*0b80*/  FFMA R0, R19, R11, -0.052303962409496307373 ;  /* 0xbd563cae13007423 */ /* 0x002fe2000000000b */
[----:B0-----:R-:W-:-:S03]  /*0b90*/  FADD R23, R17, 1 ;  /* 0x3f80000011177421 */ /* 0x001fc60000000000 */
[C---:B------:R-:W-:Y:S01]  /*0ba0*/  FFMA R2, R19.reuse, R0, 0.1331529766321182251 ;  /* 0x3e08594113027423 */ /* 0x040fe20000000000 */
[----:B------:R-:W-:Y:S01]  /*0bb0*/  FFMA R0, R14, R3, -0.33332768082618713379 ;  /* 0xbeaaa9ed0e007423 */ /* 0x000fe20000000003 */
[----:B------:R-:W-:Y:S01]  /*0bc0*/  FFMA R3, R22, R21, -0.33332768082618713379 ;  /* 0xbeaaa9ed16037423 */ /* 0x000fe20000000015 */
[----:B------:R-:W0:Y:S01]  /*0bd0*/  MUFU.RCP R15, R15 ;  /* 0x0000000f000f7308 */ /* 0x000e220000001000 */
[----:B------:R-:W-:Y:S01]  /*0be0*/  FFMA R2, R19, R2, -0.33332768082618713379 ;  /* 0xbeaaa9ed13027423 */ /* 0x000fe20000000002 */
[----:B------:R-:W-:Y:S01]  /*0bf0*/  FFMA R14, R14, R0, RZ ;  /* 0x000000000e0e7223 */ /* 0x000fe200000000ff */
[----:B------:R-:W-:Y:S01]  /*0c00*/  FFMA R21, R22, R3, RZ ;  /* 0x0000000316157223 */ /* 0x000fe200000000ff */
[----:B------:R-:W-:Y:S01]  /*0c10*/  FMUL R0, R13, R13 ;  /* 0x0000000d0d007220 */ /* 0x000fe20000400000 */
[----:B------:R-:W-:Y:S01]  /*0c20*/  FFMA R19, R19, R2, RZ ;  /* 0x0000000213137223 */ /* 0x000fe200000000ff */
[--C-:B---3--:R-:W-:Y:S01]  /*0c30*/  FFMA R16, R16, -2, R20.reuse ;  /* 0xc000000010107823 */ /* 0x108fe20000000014 */
[----:B------:R-:W1:Y:S01]  /*0c40*/  LDC.64 R2, c[0x0][0x388] ;  /* 0x0000e200ff027b82 */ /* 0x000e620000000a00 */
[----:B------:R3:W4:Y:S01]  /*0c50*/  MUFU.RCP R17, R23 ;  /* 0x0000001700117308 */ /* 0x0007220000001000 */
[----:B------:R-:W-:Y:S01]  /*0c60*/  FFMA R11, R0, R11, -0.052303962409496307373 ;  /* 0xbd563cae000b7423 */ /* 0x000fe2000000000b */
[----:B--2---:R-:W-:Y:S01]  /*0c70*/  FFMA R18, R18, -2, R20 ;  /* 0xc000000012127823 */ /* 0x004fe20000000014 */
[----:B------:R-:W-:-:S02]  /*0c80*/  FSEL R16, R16, 1, !P6 ;  /* 0x3f80000010107808 */ /* 0x000fc40007000000 */
[----:B------:R-:W-:Y:S01]  /*0c90*/  FSETP.GE.AND P6, PT, |R13|, 0.60000002384185791016, PT ;  /* 0x3f19999a0d00780b */ /* 0x000fe20003fc6200 */
[----:B------:R-:W-:Y:S01]  /*0ca0*/  FFMA R11, R0, R11, 0.1331529766321182251 ;  /* 0x3e085941000b7423 */ /* 0x000fe2000000000b */
[----:B0-----:R-:W-:-:S03]  /*0cb0*/  FFMA R22, R15, -2, R20 ;  /* 0xc00000000f167823 */ /* 0x001fc60000000014 */
[----:B---3--:R-:W-:Y:S01]  /*0cc0*/  FFMA R23, R0, R11, -0.33332768082618713379 ;  /* 0xbeaaa9ed00177423 */ /* 0x008fe2000000000b */
[----:B------:R-:W-:Y:S02]  /*0cd0*/  FSEL R15, R18, 1, !P5 ;  /* 0x3f800000120f7808 */ /* 0x000fe40006800000 */
[--C-:B------:R-:W-:Y:S01]  /*0ce0*/  LOP3.LUT R11, R16, 0x80000000, R9.reuse, 0xb8, !PT ;  /* 0x80000000100b7812 */ /* 0x100fe200078eb809 */
[----:B------:R-:W-:Y:S01]  /*0cf0*/  FFMA R0, R0, R23, RZ ;  /* 0x0000001700007223 */ /* 0x000fe200000000ff */
[----:B------:R-:W-:Y:S01]  /*0d00*/  LOP3.LUT R16, R15, 0x80000000, R10, 0xb8, !PT ;  /* 0x800000000f107812 */ /* 0x000fe200078eb80a */
[----:B------:R-:W-:Y:S01]  /*0d10*/  @!P2 FFMA R11, R14, R9, R9 ;  /* 0x000000090e0ba223 */ /* 0x000fe20000000009 */
[----:B----4-:R-:W-:Y:S01]  /*0d20*/  FFMA R20, R17, -2, R20 ;  /* 0xc000000011147823 */ /* 0x010fe20000000014 */
[----:B------:R-:W-:Y:S01]  /*0d30*/  FSEL R17, R22, 1, !P4 ;  /* 0x3f80000016117808 */ /* 0x000fe20006000000 */
[----:B------:R-:W-:Y:S01]  /*0d40*/  @!P1 FFMA R16, R19, R10, R10 ;  /* 0x0000000a13109223 */ /* 0x000fe2000000000a */
[----:B------:R-:W-:-:S02]  /*0d50*/  FMUL R4, R4, R11 ;  /* 0x0000000b04047220 */ /* 0x000fc40000400000 */
[----:B------:R-:W-:Y:S01]  /*0d60*/  FSEL R20, R20, 1, !P3 ;  /* 0x3f80000014147808 */ /* 0x000fe20005800000 */
[----:B------:R-:W-:Y:S01]  /*0d70*/  FMUL R5, R5, R16 ;  /* 0x0000001005057220 */ /* 0x000fe20000400000 */
[--C-:B------:R-:W-:Y:S01]  /*0d80*/  LOP3.LUT R17, R17, 0x80000000, R12.reuse, 0xb8, !PT ;  /* 0x8000000011117812 */ /* 0x100fe200078eb80c */
[----:B------:R-:W-:Y:S01]  /*0d90*/  @!P0 FFMA R17, R21, R12, R12 ;  /* 0x0000000c15118223 */ /* 0x000fe2000000000c */
[--C-:B------:R-:W-:Y:S01]  /*0da0*/  LOP3.LUT R20, R20, 0x80000000, R13.reuse, 0xb8, !PT ;  /* 0x8000000014147812 */ /* 0x100fe200078eb80d */
[----:B------:R-:W-:Y:S01]  /*0db0*/  @!P6 FFMA R20, R0, R13, R13 ;  /* 0x0000000d0014e223 */ /* 0x000fe2000000000d */
[----:B-1----:R-:W-:-:S04]  /*0dc0*/  IMAD.WIDE R2, R8, 0x10, R2 ;  /* 0x0000001008027825 */ /* 0x002fc800078e0202 */
[----:B------:R-:W-:Y:S01]  /*0dd0*/  FMUL R6, R6, R17 ;  /* 0x0000001106067220 */ /* 0x000fe20000400000 */
[----:B------:R-:W-:-:S05]  /*0de0*/  FMUL R7, R7, R20 ;  /* 0x0000001407077220 */ /* 0x000fca0000400000 */
[----:B------:R-:W-:Y:S01]  /*0df0*/  STG.E.128 desc[UR4][R2.64], R4 ;  /* 0x0000000402007986 */ /* 0x000fe2000c101d04 */
[----:B------:R-:W-:Y:S05]  /*0e00*/  EXIT ;  /* 0x000000000000794d */ /* 0x000fea0003800000 */
.L_x_7:
        /* <DEDUP_REMOVED lines=15> */
.L_x_16:


//--------------------- .text._Z15mish_gridStridePfS_i --------------------------
	.section	.text._Z15mish_gridStridePfS_i,"ax",@progbits
	.align	128
        .global         _Z15mish_gridStridePfS_i
        .type           _Z15mish_gridStridePfS_i,@function
        .size           _Z15mish_gridStridePfS_i,(.L_x_17 - _Z15mish_gridStridePfS_i)
        .other          _Z15mish_gridStridePfS_i,@"STO_CUDA_ENTRY STV_DEFAULT"
_Z15mish_gridStridePfS_i:
.text._Z15mish_gridStridePfS_i:
[----:B------:R-:W-:Y:S01]  /*0000*/  LDC R1, c[0x0][0x37c] ;  /* 0x0000df00ff017b82 */ /* 0x000fe20000000800 */
[----:B------:R-:W0:Y:S01]  /*0010*/  S2R R7, SR_CTAID.X ;  /* 0x0000000000077919 */ /* 0x000e220000002500 */
[----:B------:R-:W0:Y:S01]  /*0020*/  LDCU UR4, c[0x0][0x360] ;  /* 0x00006c00ff0477ac */ /* 0x000e220008000800 */
[----:B------:R-:W0:Y:S01]  /*0030*/  S2R R0, SR_TID.X ;  /* 0x0000000000007919 */ /* 0x000e220000002100 */
[----:B------:R-:W1:Y:S01]  /*0040*/  LDCU UR5, c[0x0][0x390] ;  /* 0x00007200ff0577ac */ /* 0x000e620008000800 */
[----:B0-----:R-:W-:-:S05]  /*0050*/  IMAD R7, R7, UR4, R0 ;  /* 0x0000000407077c24 */ /* 0x001fca000f8e0200 */
[----:B-1----:R-:W-:-:S13]  /*0060*/  ISETP.GE.AND P0, PT, R7, UR5, PT ;  /* 0x0000000507007c0c */ /* 0x002fda000bf06270 */
[----:B------:R-:W-:Y:S05]  /*0070*/  @P0 EXIT ;  /* 0x000000000000094d */ /* 0x000fea0003800000 */
[----:B------:R-:W0:Y:S01]  /*0080*/  LDC.64 R2, c[0x0][0x380] ;  /* 0x0000e000ff027b82 */ /* 0x000e220000000a00 */
[----:B------:R-:W1:Y:S01]  /*0090*/  LDCU UR5, c[0x0][0x370] ;  /* 0x00006e00ff0577ac */ /* 0x000e620008000800 */
[----:B------:R-:W2:Y:S06]  /*00a0*/  LDCU.64 UR6, c[0x0][0x358] ;  /* 0x00006b00ff0677ac */ /* 0x000eac0008000a00 */
[----:B------:R-:W3:Y:S01]  /*00b0*/  LDC.64 R4, c[0x0][0x388] ;  /* 0x0000e200ff047b82 */ /* 0x000ee20000000a00 */
[----:B------:R-:W4:Y:S01]  /*00c0*/  LDCU UR8, c[0x0][0x390] ;  /* 0x00007200ff0877ac */ /* 0x000f220008000800 */
[----:B-1----:R-:W-:-:S12]  /*00d0*/  UIMAD UR4, UR4, UR5, URZ ;  /* 0x00000005040472a4 */ /* 0x002fd8000f8e02ff */
.L_x_8:
[----:B01----:R-:W-:-:S05]  /*00e0*/  IMAD.WIDE R8, R7, 0x4, R2 ;  /* 0x0000000407087825 */ /* 0x003fca00078e0202 */
[----:B--2---:R-:W2:Y:S01]  /*00f0*/  LDG.E R6, desc[UR6][R8.64] ;  /* 0x0000000608067981 */ /* 0x004ea2000c1e1900 */
[----:B------:R-:W-:Y:S01]  /*0100*/  HFMA2 R11, -RZ, RZ, 0.96630859375, -0.0022525787353515625 ;  /* 0x3bbb989dff0b7431 */ /* 0x000fe200000001ff */
[----:B------:R-:W-:Y:S01]  /*0110*/  MOV R13, 0x437c0000 ;  /* 0x437c0000000d7802 */ /* 0x000fe20000000f00 */
[----:B------:R-:W-:Y:S01]  /*0120*/  HFMA2 R12, -RZ, RZ, 1.125, -9232 ;  /* 0x3c80f082ff0c7431 */ /* 0x000fe200000001ff */
[----:B------:R-:W-:Y:S02]  /*0130*/  MOV R15, 0x3d39bf78 ;  /* 0x3d39bf78000f7802 */ /* 0x000fe40000000f00 */
[----:B--2---:R-:W-:-:S04]  /*0140*/  FFMA.SAT R0, R6, R11, 0.5 ;  /* 0x3f00000006007423 */ /* 0x004fc8000000200b */
[----:B------:R-:W-:Y:S01]  /*0150*/  FFMA.RM R0, R0, R13, 12582913 ;  /* 0x4b40000100007423 */ /* 0x000fe2000000400d */
[----:B------:R-:W-:-:S03]  /*0160*/  HFMA2 R13, -RZ, RZ, 1.625, 0 ;  /* 0x3e800000ff0d7431 */ /* 0x000fc600000001ff */
[C---:B------:R-:W-:Y:S01]  /*0170*/  FADD R11, R0.reuse, -12583039 ;  /* 0xcb40007f000b7421 */ /* 0x040fe20000000000 */
[----:B------:R-:W-:-:S03]  /*0180*/  SHF.L.U32 R0, R0, 0x17, RZ ;  /* 0x0000001700007819 */ /* 0x000fc600000006ff */
[----:B------:R-:W-:-:S04]  /*0190*/  FFMA R11, R6, 1.4426950216293334961, -R11 ;  /* 0x3fb8aa3b060b7823 */ /* 0x000fc8000000080b */
[----:B------:R-:W-:-:S06]  /*01a0*/  FFMA R11, R6, 1.925963033500011079e-08, R11 ;  /* 0x32a57060060b7823 */ /* 0x000fcc000000000b */
[----:B------:R-:W0:Y:S02]  /*01b0*/  MUFU.EX2 R11, R11 ;  /* 0x0000000b000b7308 */ /* 0x000e240000000800 */
[----:B0-----:R-:W-:-:S04]  /*01c0*/  FMUL R0, R0, R11 ;  /* 0x0000000b00007220 */ /* 0x001fc80000400000 */
[C---:B------:R-:W-:Y:S01]  /*01d0*/  FADD.RZ R8, R0.reuse, 1 ;  /* 0x3f80000000087421 */ /* 0x040fe2000000c000 */
[----:B------:R-:W-:-:S04]  /*01e0*/  ISETP.GE.U32.AND P0, PT, R0, 0x7f800000, PT ;  /* 0x7f8000000000780c */ /* 0x000fc80003f06070 */
[----:B------:R-:W-:Y:S02]  /*01f0*/  IADD3 R8, PT, PT, R8, -0x3f400000, RZ ;  /* 0xc0c0000008087810 */ /* 0x000fe40007ffe0ff */
[----:B------:R-:W-:Y:S02]  /*0200*/  ISETP.GT.AND P1, PT, R0, -0x40800000, P0 ;  /* 0xbf8000000000780c */ /* 0x000fe40000724270 */
[----:B------:R-:W-:-:S04]  /*0210*/  LOP3.LUT R9, R8, 0xff800000, RZ, 0xc0, !PT ;  /* 0xff80000008097812 */ /* 0x000fc800078ec0ff */
[----:B------:R-:W-:Y:S02]  /*0220*/  IADD3 R10, PT, PT, -R9, 0x40800000, RZ ;  /* 0x40800000090a7810 */ /* 0x000fe40007ffe1ff */
[-C--:B------:R-:W-:Y:S02]  /*0230*/  IADD3 R8, PT, PT, R0, -R9.reuse, RZ ;  /* 0x8000000900087210 */ /* 0x080fe40007ffe0ff */
[----:B------:R-:W-:Y:S01]  /*0240*/  I2FP.F32.S32 R9, R9 ;  /* 0x0000000900097245 */ /* 0x000fe20000201400 */
[----:B------:R-:W-:Y:S01]  /*0250*/  FFMA R13, R10, R13, -1 ;  /* 0xbf8000000a0d7423 */ /* 0x000fe2000000000d */
[----:B------:R-:W-:-:S03]  /*0260*/  MOV R10, 0x3f800000 ;  /* 0x3f800000000a7802 */ /* 0x000fc60000000f00 */
[----:B------:R-:W-:Y:S01]  /*0270*/  FADD R8, R8, R13 ;  /* 0x0000000d08087221 */ /* 0x000fe20000000000 */
[----:B------:R-:W-:-:S03]  /*0280*/  FMUL R9, R9, 1.1920928955078125e-07 ;  /* 0x3400000009097820 */ /* 0x000fc60000400000 */
[----:B------:R-:W-:-:S04]  /*0290*/  FFMA R11, R8, -R15, 0.10546888411045074463 ;  /* 0x3dd80012080b7423 */ /* 0x000fc8000000080f */
[----:B------:R-:W-:-:S04]  /*02a0*/  FFMA R11, R8, R11, -0.13229703903198242188 ;  /* 0xbe0778e0080b7423 */ /* 0x000fc8000000000b */
[----:B------:R-:W-:-:S04]  /*02b0*/  FFMA R11, R8, R11, 0.14491446316242218018 ;  /* 0x3e146475080b7423 */ /* 0x000fc8000000000b */
[----:B------:R-:W-:-:S04]  /*02c0*/  FFMA R11, R8, R11, -0.16641564667224884033 ;  /* 0xbe2a68dd080b7423 */ /* 0x000fc8000000000b */
[----:B------:R-:W-:-:S04]  /*02d0*/  FFMA R11, R8, R11, 0.19988867640495300293 ;  /* 0x3e4caf9e080b7423 */ /* 0x000fc8000000000b */
[----:B------:R-:W-:-:S04]  /*02e0*/  FFMA R11, R8, R11, -0.25000196695327758789 ;  /* 0xbe800042080b7423 */ /* 0x000fc8000000000b */
[----:B------:R-:W-:-:S04]  /*02f0*/  FFMA R11, R8, R11, 0.33333510160446166992 ;  /* 0x3eaaaae6080b7423 */ /* 0x000fc8000000000b */
[----:B------:R-:W-:-:S04]  /*0300*/  FFMA R11, R8, R11, -0.5 ;  /* 0xbf000000080b7423 */ /* 0x000fc8000000000b */
[----:B------:R-:W-:-:S04]  /*0310*/  FMUL R11, R8, R11 ;  /* 0x0000000b080b7220 */ /* 0x000fc80000400000 */
[----:B------:R-:W-:Y:S01]  /*0320*/  FFMA R8, R8, R11, R8 ;  /* 0x0000000b08087223 */ /* 0x000fe20000000008 */
[----:B------:R-:W-:-:S03]  /*0330*/  @P0 MOV R11, 0x7f800000 ;  /* 0x7f800000000b0802 */ /* 0x000fc60000000f00 */
[----:B------:R-:W-:Y:S02]  /*0340*/  FFMA R8, R9, 0.69314718246459960938, R8 ;  /* 0x3f31721809087823 */ /* 0x000fe40000000008 */
[C---:B------:R-:W-:Y:S01]  /*0350*/  @P1 FFMA R8, R0.reuse, R11, +INF ;  /* 0x7f80000000081423 */ /* 0x040fe2000000000b */
[----:B------:R-:W-:-:S04]  /*0360*/  @P0 FSETP.NEU.AND P1, PT, R0, RZ, PT ;  /* 0x000000ff0000020b */ /* 0x000fc80003f2d000 */
[----:B------:R-:W-:-:S04]  /*0370*/  @P0 FSEL R8, R8, -RZ, P1 ;  /* 0x800000ff08080208 */ /* 0x000fc80000800000 */
[C---:B------:R-:W-:Y:S01]  /*0380*/  FSETP.GE.AND P1, PT, |R8|.reuse, 0.60000002384185791016, PT ;  /* 0x3f19999a0800780b */ /* 0x040fe20003f26200 */
[C---:B------:R-:W-:Y:S01]  /*0390*/  FMUL R0, |R8|.reuse, 2.8853900432586669922 ;  /* 0x4038aa3b08007820 */ /* 0x040fe20000400200 */
[C---:B------:R-:W-:Y:S01]  /*03a0*/  FMUL R13, R8.reuse, R8 ;  /* 0x00000008080d7220 */ /* 0x040fe20000400000 */
[----:B------:R-:W-:-:S03]  /*03b0*/  FSETP.GE.AND P0, PT, |R8|, 9.010913848876953125, PT ;  /* 0x41102cb40800780b */ /* 0x000fc60003f06200 */
[C---:B------:R-:W-:Y:S01]  /*03c0*/  FFMA R12, R13.reuse, R12, -0.052303962409496307373 ;  /* 0xbd563cae0d0c7423 */ /* 0x040fe2000000000c */
[----:B------:R-:W0:Y:S03]  /*03d0*/  MUFU.EX2 R0, R0 ;  /* 0x0000000000007308 */ /* 0x000e260000000800 */
[----:B------:R-:W-:Y:S01]  /*03e0*/  FFMA R12, R13, R12, 0.1331529766321182251 ;  /* 0x3e0859410d0c7423 */ /* 0x000fe2000000000c */
[----:B0-----:R-:W-:-:S03]  /*03f0*/  FADD R9, R0, 1 ;  /* 0x3f80000000097421 */ /* 0x001fc60000000000 */
[----:B------:R-:W-:-:S04]  /*0400*/  FFMA R0, R13, R12, -0.33332768082618713379 ;  /* 0xbeaaa9ed0d007423 */ /* 0x000fc8000000000c */
[----:B------:R-:W-:Y:S01]  /*0410*/  FFMA R13, R13, R0, RZ ;  /* 0x000000000d0d7223 */ /* 0x000fe200000000ff */
[----:B------:R-:W0:Y:S02]  /*0420*/  MUFU.RCP R9, R9 ;  /* 0x0000000900097308 */ /* 0x000e240000001000 */
[----:B0-----:R-:W-:-:S05]  /*0430*/  FFMA R10, R9, -2, R10 ;  /* 0xc0000000090a7823 */ /* 0x001fca000000000a */
[----:B------:R-:W-:-:S04]  /*0440*/  FSEL R11, R10, 1, !P0 ;  /* 0x3f8000000a0b7808 */ /* 0x000fc80004000000 */
[--C-:B------:R-:W-:Y:S01]  /*0450*/  LOP3.LUT R11, R11, 0x80000000, R8.reuse, 0xb8, !PT ;  /* 0x800000000b0b7812 */ /* 0x100fe200078eb808 */
[----:B------:R-:W-:Y:S01]  /*0460*/  @!P1 FFMA R11, R13, R8, R8 ;  /* 0x000000080d0b9223 */ /* 0x000fe20000000008 */
[C---:B---3--:R-:W-:Y:S01]  /*0470*/  IMAD.WIDE R8, R7.reuse, 0x4, R4 ;  /* 0x0000000407087825 */ /* 0x048fe200078e0204 */
[----:B------:R-:W-:-:S03]  /*0480*/  IADD3 R7, PT, PT, R7, UR4, RZ ;  /* 0x0000000407077c10 */ /* 0x000fc6000fffe0ff */
[----:B------:R-:W-:Y:S01]  /*0490*/  FMUL R11, R6, R11 ;  /* 0x0000000b060b7220 */ /* 0x000fe20000400000 */
[----:B----4-:R-:W-:-:S04]  /*04a0*/  ISETP.GE.AND P0, PT, R7, UR8, PT ;  /* 0x0000000807007c0c */ /* 0x010fc8000bf06270 */
[----:B------:R1:W-:Y:S09]  /*04b0*/  STG.E desc[UR6][R8.64], R11 ;  /* 0x0000000b08007986 */ /* 0x0003f2000c101906 */
[----:B------:R-:W-:Y:S05]  /*04c0*/  @!P0 BRA `(.L_x_8) ;  /* 0xfffffffc00048947 */ /* 0x000fea000383ffff */
[----:B------:R-:W-:Y:S05]  /*04d0*/  EXIT ;  /* 0x000000000000794d */ /* 0x000fea0003800000 */
.L_x_9:
        /* <DEDUP_REMOVED lines=10> */
.L_x_17:


//--------------------- .text._Z20mish_oneThreadPerEltPfS_i --------------------------
	.section	.text._Z20mish_oneThreadPerEltPfS_i,"ax",@progbits
	.align	128
        .global         _Z20mish_oneThreadPerEltPfS_i
        .type           _Z20mish_oneThreadPerEltPfS_i,@function
        .size           _Z20mish_oneThreadPerEltPfS_i,(.L_x_18 - _Z20mish_oneThreadPerEltPfS_i)
        .other          _Z20mish_oneThreadPerEltPfS_i,@"STO_CUDA_ENTRY STV_DEFAULT"
_Z20mish_oneThreadPerEltPfS_i:
.text._Z20mish_oneThreadPerEltPfS_i:
        /* <DEDUP_REMOVED lines=9> */
[----:B------:R-:W1:Y:S01]  /*0090*/  LDCU.64 UR4, c[0x0][0x358] ;  /* 0x00006b00ff0477ac */ /* 0x000e620008000a00 */
[----:B0-----:R-:W-:-:S05]  /*00a0*/  IMAD.WIDE R4, R2, 0x4, R4 ;  /* 0x0000000402047825 */ /* 0x001fca00078e0204 */
[----:B-1----:R-:W2:Y:S01]  /*00b0*/  LDG.E R3, desc[UR4][R4.64] ;  /* 0x0000000404037981 */ /* 0x002ea2000c1e1900 */
[----:B------:R-:W-:Y:S01]  /*00c0*/  HFMA2 R0, -RZ, RZ, 0.96630859375, -0.0022525787353515625 ;  /* 0x3bbb989dff007431 */ /* 0x000fe200000001ff */
[----:B------:R-:W-:Y:S01]  /*00d0*/  MOV R7, 0x437c0000 ;  /* 0x437c000000077802 */ /* 0x000fe20000000f00 */
[----:B------:R-:W-:Y:S01]  /*00e0*/  HFMA2 R8, -RZ, RZ, 1.625, 0 ;  /* 0x3e800000ff087431 */ /* 0x000fe200000001ff */
[----:B------:R-:W-:Y:S02]  /*00f0*/  MOV R9, 0x3d39bf78 ;  /* 0x3d39bf7800097802 */ /* 0x000fe40000000f00 */
[----:B------:R-:W-:Y:S01]  /*0100*/  MOV R10, 0x3c80f082 ;  /* 0x3c80f082000a7802 */ /* 0x000fe20000000f00 */
[----:B--2---:R-:W-:-:S04]  /*0110*/  FFMA.SAT R0, R3, R0, 0.5 ;  /* 0x3f00000003007423 */ /* 0x004fc80000002000 */
[----:B------:R-:W-:-:S04]  /*0120*/  FFMA.RM R0, R0, R7, 12582913 ;  /* 0x4b40000100007423 */ /* 0x000fc80000004007 */
[C---:B------:R-:W-:Y:S01]  /*0130*/  FADD R6, R0.reuse, -12583039 ;  /* 0xcb40007f00067421 */ /* 0x040fe20000000000 */
[----:B------:R-:W-:-:S03]  /*0140*/  SHF.L.U32 R0, R0, 0x17, RZ ;  /* 0x0000001700007819 */ /* 0x000fc600000006ff */
[----:B------:R-:W-:-:S04]  /*0150*/  FFMA R6, R3, 1.4426950216293334961, -R6 ;  /* 0x3fb8aa3b03067823 */ /* 0x000fc80000000806 */
[----:B------:R-:W-:-:S04]  /*0160*/  FFMA R6, R3, 1.925963033500011079e-08, R6 ;  /* 0x32a5706003067823 */ /* 0x000fc80000000006 */
        /* <DEDUP_REMOVED lines=11> */
[----:B------:R-:W-:-:S03]  /*0220*/  HFMA2 R8, -RZ, RZ, 1.875, 0 ;  /* 0x3f800000ff087431 */ /* 0x000fc600000001ff */
        /* <DEDUP_REMOVED lines=15> */
[----:B------:R-:W-:Y:S01]  /*0320*/  @P0 FSETP.NEU.AND P1, PT, R0, RZ, PT ;  /* 0x000000ff0000020b */ /* 0x000fe20003f2d000 */
[----:B------:R-:W0:Y:S03]  /*0330*/  LDC.64 R4, c[0x0][0x388] ;  /* 0x0000e200ff047b82 */ /* 0x000e260000000a00 */
[----:B------:R-:W-:-:S04]  /*0340*/  @P0 FSEL R6, R6, -RZ, P1 ;  /* 0x800000ff06060208 */ /* 0x000fc80000800000 */
[C---:B------:R-:W-:Y:S01]  /*0350*/  FSETP.GE.AND P1, PT, |R6|.reuse, 0.60000002384185791016, PT ;  /* 0x3f19999a0600780b */ /* 0x040fe20003f26200 */
[C---:B------:R-:W-:Y:S01]  /*0360*/  FMUL R0, |R6|.reuse, 2.8853900432586669922 ;  /* 0x4038aa3b06007820 */ /* 0x040fe20000400200 */
[C---:B------:R-:W-:Y:S01]  /*0370*/  FMUL R11, R6.reuse, R6 ;  /* 0x00000006060b7220 */ /* 0x040fe20000400000 */
[----:B------:R-:W-:-:S03]  /*0380*/  FSETP.GE.AND P0, PT, |R6|, 9.010913848876953125, PT ;  /* 0x41102cb40600780b */ /* 0x000fc60003f06200 */
[----:B------:R-:W-:Y:S01]  /*0390*/  FFMA R10, R11, R10, -0.052303962409496307373 ;  /* 0xbd563cae0b0a7423 */ /* 0x000fe2000000000a */
[----:B------:R-:W1:Y:S01]  /*03a0*/  MUFU.EX2 R0, R0 ;  /* 0x0000000000007308 */ /* 0x000e620000000800 */
[----:B0-----:R-:W-:-:S04]  /*03b0*/  IMAD.WIDE R4, R2, 0x4, R4 ;  /* 0x0000000402047825 */ /* 0x001fc800078e0204 */
[----:B-1----:R-:W-:Y:S01]  /*03c0*/  FADD R7, R0, 1 ;  /* 0x3f80000000077421 */ /* 0x002fe20000000000 */
[----:B------:R-:W-:-:S04]  /*03d0*/  FFMA R0, R11, R10, 0.1331529766321182251 ;  /* 0x3e0859410b007423 */ /* 0x000fc8000000000a */
[C---:B------:R-:W-:Y:S01]  /*03e0*/  FFMA R0, R11.reuse, R0, -0.33332768082618713379 ;  /* 0xbeaaa9ed0b007423 */ /* 0x040fe20000000000 */
[----:B------:R-:W0:Y:S03]  /*03f0*/  MUFU.RCP R7, R7 ;  /* 0x0000000700077308 */ /* 0x000e260000001000 */
[----:B------:R-:W-:Y:S01]  /*0400*/  FFMA R11, R11, R0, RZ ;  /* 0x000000000b0b7223 */ /* 0x000fe200000000ff */
[----:B0-----:R-:W-:-:S05]  /*0410*/  FFMA R8, R7, -2, R8 ;  /* 0xc000000007087823 */ /* 0x001fca0000000008 */
[----:B------:R-:W-:-:S04]  /*0420*/  FSEL R9, R8, 1, !P0 ;  /* 0x3f80000008097808 */ /* 0x000fc80004000000 */
[--C-:B------:R-:W-:Y:S01]  /*0430*/  LOP3.LUT R8, R9, 0x80000000, R6.reuse, 0xb8, !PT ;  /* 0x8000000009087812 */ /* 0x100fe200078eb806 */
[----:B------:R-:W-:-:S04]  /*0440*/  @!P1 FFMA R8, R11, R6, R6 ;  /* 0x000000060b089223 */ /* 0x000fc80000000006 */
[----:B------:R-:W-:-:S05]  /*0450*/  FMUL R3, R3, R8 ;  /* 0x0000000803037220 */ /* 0x000fca0000400000 */
[----:B------:R-:W-:Y:S01]  /*0460*/  STG.E desc[UR4][R4.64], R3 ;  /* 0x0000000304007986 */ /* 0x000fe2000c101904 */
[----:B------:R-:W-:Y:S05]  /*0470*/  EXIT ;  /* 0x000000000000794d */ /* 0x000fea0003800000 */
.L_x_10:
        /* <DEDUP_REMOVED lines=16> */
.L_x_18:


//--------------------- .nv.shared.reserved.0     --------------------------
	.section	.nv.shared.reserved.0,"aw",@nobits
	.weak		__nv_reservedSMEM_offset_0_alias
	.size		__nv_reservedSMEM_offset_0_alias, 0, 64
	.other		__nv_reservedSMEM_offset_0_alias,@"STO_CUDA_RESERVED_SHARED STV_DEFAULT"
__nv_reservedSMEM_offset_0_alias:
	.zero		0
	.zero		64


//--------------------- .nv.constant0._Z26mish_contiguous_vectorizedPfS_i --------------------------
	.section	.nv.constant0._Z26mish_contiguous_vectorizedPfS_i,"a",@progbits
	.sectionflags	@""
	.align	4
.nv.constant0._Z26mish_contiguous_vectorizedPfS_i:
	.zero		916


//--------------------- .nv.constant0._Z19mish_onethread_vec8PfS_i --------------------------
	.section	.nv.constant0._Z19mish_onethread_vec8PfS_i,"a",@progbits
	.sectionflags	@""
	.align	4
.nv.constant0._Z19mish_onethread_vec8PfS_i:
	.zero		916


//--------------------- .nv.constant0._Z26mish_onethread_vec_unroll2PfS_i --------------------------
	.section	.nv.constant0._Z26mish_onethread_vec_unroll2PfS_i,"a",@progbits
	.sectionflags	@""
	.align	4
.nv.constant0._Z26mish_onethread_vec_unroll2PfS_i:
	.zero		916


//--------------------- .nv.constant0._Z25mish_onethread_vec_unrollPfS_i --------------------------
	.section	.nv.constant0._Z25mish_onethread_vec_unrollPfS_i,"a",@progbits
	.sectionflags	@""
	.align	4
.nv.constant0._Z25mish_onethread_vec_unrollPfS_i:
	.zero		916


//--------------------- .nv.constant0._Z26mish_gridStride_vectorizedPfS_i --------------------------
	.section	.nv.constant0._Z26mish_gridStride_vectorizedPfS_i,"a",@progbits
	.sectionflags	@""
	.align	4
.nv.constant0._Z26mish_gridStride_vectorizedPfS_i:
	.zero		916


//--------------------- .nv.constant0._Z31mish_oneThreadPerElt_vectorizedPfS_i --------------------------
	.section	.nv.constant0._Z31mish_oneThreadPerElt_vectorizedPfS_i,"a",@progbits
	.sectionflags	@""
	.align	4
.nv.constant0._Z31mish_oneThreadPerElt_vectorizedPfS_i:
	.zero		916


//--------------------- .nv.constant0._Z15mish_gridStridePfS_i --------------------------
	.section	.nv.constant0._Z15mish_gridStridePfS_i,"a",@progbits
	.sectionflags	@""
	.align	4
.nv.constant0._Z15mish_gridStridePfS_i:
	.zero		916


//--------------------- .nv.constant0._Z20mish_oneThreadPerEltPfS_i --------------------------
	.section	.nv.constant0._Z20mish_oneThreadPerEltPfS_i,"a",@progbits
	.sectionflags	@""
	.align	4
.nv.constant0._Z20mish_oneThreadPerEltPfS_i:
	.zero		916


//--------------------- SYMBOLS --------------------------

	.type		.nv.reservedSmem.offset0,@object
	.size		.nv.reservedSmem.offset0,0x4
